def gluon_wgmma(
    a_ptr,
    b_ptr,
    c_ptr,
    M,
    N,
    K,
    stride_am,
    stride_bk,
    stride_cm,
    BLOCK_M: gl.constexpr,
    BLOCK_N: gl.constexpr,
    BLOCK_K: gl.constexpr,
    DTYPE: gl.constexpr,
    A_LAYOUT: gl.constexpr,
    B_LAYOUT: gl.constexpr,
    C_LAYOUT: gl.constexpr,
    B_SHAPE: gl.constexpr,
    TRANS_B: gl.constexpr,
    NUM_BUFFERS: gl.constexpr,
    NUM_WARPS: gl.constexpr,
):
    a_desc = tma.make_tensor_descriptor(
        a_ptr, [M, K], [stride_am, 1], [BLOCK_M, BLOCK_K], A_LAYOUT
    )
    b_desc = tma.make_tensor_descriptor(
        b_ptr,
        [N, K] if TRANS_B else [K, N],
        [stride_bk, 1],
        B_SHAPE,
        B_LAYOUT,
    )
    c_desc = tma.make_tensor_descriptor(
        c_ptr, [M, N], [stride_cm, 1], [BLOCK_M, BLOCK_N], C_LAYOUT
    )

    a_bufs = gl.allocate_shared_memory(
        DTYPE, [NUM_BUFFERS, BLOCK_M, BLOCK_K], A_LAYOUT
    )
    b_bufs = gl.allocate_shared_memory(DTYPE, [NUM_BUFFERS] + B_SHAPE, B_LAYOUT)

    pid_m = gl.program_id(0)
    pid_n = gl.program_id(1)
    off_m = pid_m * BLOCK_M
    off_n = pid_n * BLOCK_N

    mma_layout: gl.constexpr = pick_wgmma_layout(DTYPE, BLOCK_M, BLOCK_N, NUM_WARPS)
    acc = warpgroup_mma_init(
        gl.zeros((BLOCK_M, BLOCK_N), dtype=gl.float32, layout=mma_layout)
    )

    bars = gl.allocate_shared_memory(
        gl.int64, [NUM_BUFFERS, 1], mbarrier.MBarrierLayout()
    )
    for i in gl.static_range(NUM_BUFFERS):
        mbarrier.init(bars.index(i), count=1)
    idx = 0
    phase = 0

    for k in range(0, K, BLOCK_K):
        a = a_bufs.index(idx)
        b = b_bufs.index(idx)
        bar = bars.index(idx)
        mbarrier.expect(bar, a_desc.block_type.nbytes + b_desc.block_type.nbytes)
        tma.async_copy_global_to_shared(a_desc, [off_m, k], bar, a)
        tma.async_copy_global_to_shared(
            b_desc, [off_n, k] if TRANS_B else [k, off_n], bar, b
        )
        mbarrier.wait(bar, phase=phase)

        if TRANS_B:
            b = b.permute((1, 0))
        acc = warpgroup_mma_wait(num_outstanding=0, deps=(acc,))
        acc = warpgroup_mma(a, b, acc, is_async=True)

        idx += 1
        if idx == NUM_BUFFERS:
            idx = 0
            phase ^= 1

    acc = warpgroup_mma_wait(num_outstanding=0, deps=(acc,))
    for i in gl.static_range(NUM_BUFFERS):
        mbarrier.invalidate(bars.index(i))

    c_smem = gl.allocate_shared_memory(DTYPE, [BLOCK_M, BLOCK_N], C_LAYOUT)
    c_smem.store(acc.to(DTYPE))
    fence_async_shared()
    tma.async_copy_shared_to_global(c_desc, [off_m, off_n], c_smem)
    tma.store_wait(pendings=0)

# config = {"BLOCK_K": 32, "BLOCK_M": 256, "BLOCK_N": 64, "arch": "sm_90", "dtype": "bf16", "num_buffers": 1, "num_warps": 4, "trans_b": 0}
# arch = sm_90


// ===== COMPILED SASS (sm_90a) =====

	.target	sm_90a

	.elftype	@"ET_EXEC"


//--------------------- .note.nv.tkinfo           --------------------------
	.section	.note.nv.tkinfo,"",@"SHT_NOTE"
	.sectionflags	@"SHF_NOTE_NV_TKINFO"
	.tkinfo
        /*0018*/ 	.word	0x00000002
        /*0030*/ 	.string	""
        /*0030*/ 	.string	"ptxas"
        /*0030*/ 	.string	"Cuda compilation tools, release 13.0, V13.0.88"
        /*0030*/ 	.string	"Build cuda_13.0.r13.0/compiler.36424714_0"
        /*0030*/ 	.string	"-v  -suppress-debug-info  -lineinfo  -arch sm_90a "



//--------------------- .note.nv.cuinfo           --------------------------
	.section	.note.nv.cuinfo,"",@"SHT_NOTE"
	.sectionflags	@"SHF_NOTE_NV_CUINFO"
        /*0018*/ 	.short	0x0002
        /*001a*/ 	.short	0x005a
        /*001c*/ 	.short	0x0082
	.zero		2


//--------------------- .nv.info                  --------------------------
	.section	.nv.info,"",@"SHT_CUDA_INFO"
	.align	4


	//----- nvinfo : EIATTR_REGCOUNT
	.align		4
        /*0000*/ 	.byte	0x04, 0x2f
        /*0002*/ 	.short	(.L_1 - .L_0)
	.align		4
.L_0:
        /*0004*/ 	.word	index@(gluon_wgmma)
        /*0008*/ 	.word	0x0000009a


	//----- nvinfo : EIATTR_FRAME_SIZE
	.align		4
.L_1:
        /*000c*/ 	.byte	0x04, 0x11
        /*000e*/ 	.short	(.L_3 - .L_2)
	.align		4
.L_2:
        /*0010*/ 	.word	index@(gluon_wgmma)
        /*0014*/ 	.word	0x00000000


	//----- nvinfo : EIATTR_MIN_STACK_SIZE
	.align		4
.L_3:
        /*0018*/ 	.byte	0x04, 0x12
        /*001a*/ 	.short	(.L_5 - .L_4)
	.align		4
.L_4:
        /*001c*/ 	.word	index@(gluon_wgmma)
        /*0020*/ 	.word	0x00000000
.L_5:


//--------------------- .nv.compat                --------------------------
	.section	.nv.compat,"",@"SHT_CUDA_COMPAT_INFO"
	.align	4
        /*0000*/ 	.byte	0x02, 0x09, 0x01, 0x00, 0x02, 0x02, 0x04, 0x00, 0x02, 0x05, 0x05, 0x00, 0x03, 0x07, 0x01, 0x01
        /*0010*/ 	.byte	0x02, 0x03, 0x03, 0x00, 0x02, 0x06, 0x01, 0x00, 0x04, 0x0b, 0x08, 0x00, 0x00, 0x00, 0x00, 0x00
        /*0020*/ 	.byte	0x00, 0x00, 0x00, 0x00


//--------------------- .nv.info.gluon_wgmma      --------------------------
	.section	.nv.info.gluon_wgmma,"",@"SHT_CUDA_INFO"
	.sectionflags	@""
	.align	4


	//----- nvinfo : EIATTR_CUDA_API_VERSION
	.align		4
        /*0000*/ 	.byte	0x04, 0x37
        /*0002*/ 	.short	(.L_7 - .L_6)
.L_6:
        /*0004*/ 	.word	0x00000082


	//----- nvinfo : EIATTR_KPARAM_INFO
	.align		4
.L_7:
        /*0008*/ 	.byte	0x04, 0x17
        /*000a*/ 	.short	(.L_9 - .L_8)
.L_8:
        /*000c*/ 	.word	0x00000000
        /*0010*/ 	.short	0x000a
        /*0012*/ 	.short	0x0048
        /*0014*/ 	.byte	0x00, 0xf4, 0x21, 0x00


	//----- nvinfo : EIATTR_KPARAM_INFO
	.align		4
.L_9:
        /*0018*/ 	.byte	0x04, 0x17
        /*001a*/ 	.short	(.L_11 - .L_10)
.L_10:
        /*001c*/ 	.word	0x00000000
        /*0020*/ 	.short	0x0009
        /*0022*/ 	.short	0x0040
        /*0024*/ 	.byte	0x00, 0xf4, 0x21, 0x00


	//----- nvinfo : EIATTR_KPARAM_INFO
	.align		4
.L_11:
        /*0028*/ 	.byte	0x04, 0x17
        /*002a*/ 	.short	(.L_13 - .L_12)
.L_12:
        /*002c*/ 	.word	0x00000000
        /*0030*/ 	.short	0x0008
        /*0032*/ 	.short	0x0038
        /*0034*/ 	.byte	0x00, 0xf0, 0x21, 0x00


	//----- nvinfo : EIATTR_KPARAM_INFO
	.align		4
.L_13:
        /*0038*/ 	.byte	0x04, 0x17
        /*003a*/ 	.short	(.L_15 - .L_14)
.L_14:
        /*003c*/ 	.word	0x00000000
        /*0040*/ 	.short	0x0007
        /*0042*/ 	.short	0x0030
        /*0044*/ 	.byte	0x00, 0xf0, 0x21, 0x00


	//----- nvinfo : EIATTR_KPARAM_INFO
	.align		4
.L_15:
        /*0048*/ 	.byte	0x04, 0x17
        /*004a*/ 	.short	(.L_17 - .L_16)
.L_16:
        /*004c*/ 	.word	0x00000000
        /*0050*/ 	.short	0x0006
        /*0052*/ 	.short	0x0028
        /*0054*/ 	.byte	0x00, 0xf0, 0x21, 0x00


	//----- nvinfo : EIATTR_KPARAM_INFO
	.align		4
.L_17:
        /*0058*/ 	.byte	0x04, 0x17
        /*005a*/ 	.short	(.L_19 - .L_18)
.L_18:
        /*005c*/ 	.word	0x00000000
        /*0060*/ 	.short	0x0005
        /*0062*/ 	.short	0x0020
        /*0064*/ 	.byte	0x00, 0xf0, 0x11, 0x00


	//----- nvinfo : EIATTR_KPARAM_INFO
	.align		4
.L_19:
        /*0068*/ 	.byte	0x04, 0x17
        /*006a*/ 	.short	(.L_21 - .L_20)
.L_20:
        /*006c*/ 	.word	0x00000000
        /*0070*/ 	.short	0x0004
        /*0072*/ 	.short	0x001c
        /*0074*/ 	.byte	0x00, 0xf0, 0x11, 0x00


	//----- nvinfo : EIATTR_KPARAM_INFO
	.align		4
.L_21:
        /*0078*/ 	.byte	0x04, 0x17
        /*007a*/ 	.short	(.L_23 - .L_22)
.L_22:
        /*007c*/ 	.word	0x00000000
        /*0080*/ 	.short	0x0003
        /*0082*/ 	.short	0x0018
        /*0084*/ 	.byte	0x00, 0xf0, 0x11, 0x00


	//----- nvinfo : EIATTR_KPARAM_INFO
	.align		4
.L_23:
        /*0088*/ 	.byte	0x04, 0x17
        /*008a*/ 	.short	(.L_25 - .L_24)
.L_24:
        /*008c*/ 	.word	0x00000000
        /*0090*/ 	.short	0x0002
        /*0092*/ 	.short	0x0010
        /*0094*/ 	.byte	0x00, 0xf4, 0x21, 0x00


	//----- nvinfo : EIATTR_KPARAM_INFO
	.align		4
.L_25:
        /*0098*/ 	.byte	0x04, 0x17
        /*009a*/ 	.short	(.L_27 - .L_26)
.L_26:
        /*009c*/ 	.word	0x00000000
        /*00a0*/ 	.short	0x0001
        /*00a2*/ 	.short	0x0008
        /*00a4*/ 	.byte	0x00, 0xf4, 0x21, 0x00


	//----- nvinfo : EIATTR_KPARAM_INFO
	.align		4
.L_27:
        /*00a8*/ 	.byte	0x04, 0x17
        /*00aa*/ 	.short	(.L_29 - .L_28)
.L_28:
        /*00ac*/ 	.word	0x00000000
        /*00b0*/ 	.short	0x0000
        /*00b2*/ 	.short	0x0000
        /*00b4*/ 	.byte	0x00, 0xf4, 0x21, 0x00


	//----- nvinfo : EIATTR_SPARSE_MMA_MASK
	.align		4
.L_29:
        /*00b8*/ 	.byte	0x03, 0x50
        /*00ba*/ 	.short	0x0000


	//----- nvinfo : EIATTR_MAXREG_COUNT
	.align		4
        /*00bc*/ 	.byte	0x03, 0x1b
        /*00be*/ 	.short	0x00ff


	//----- nvinfo : EIATTR_NUM_BARRIERS
	.align		4
        /*00c0*/ 	.byte	0x02, 0x4c
        /*00c2*/ 	.byte	0x01
	.zero		1


	//----- nvinfo : EIATTR_MERCURY_ISA_VERSION
	.align		4
        /*00c4*/ 	.byte	0x03, 0x5f
        /*00c6*/ 	.short	0x0101


	//----- nvinfo : EIATTR_INT_WARP_WIDE_INSTR_OFFSETS
	.align		4
        /*00c8*/ 	.byte	0x04, 0x31
        /*00ca*/ 	.short	(.L_31 - .L_30)


	//   ....[0]....
.L_30:
        /*00cc*/ 	.word	0x00001610


	//   ....[1]....
        /*00d0*/ 	.word	0x000016a0


	//   ....[2]....
        /*00d4*/ 	.word	0x00001d10


	//   ....[3]....
        /*00d8*/ 	.word	0x00001d20


	//   ....[4]....
        /*00dc*/ 	.word	0x00001d30


	//   ....[5]....
        /*00e0*/ 	.word	0x00001d40


	//   ....[6]....
        /*00e4*/ 	.word	0x000021c0


	//   ....[7]....
        /*00e8*/ 	.word	0x000021e0


	//----- nvinfo : EIATTR_COOP_GROUP_MASK_REGIDS
	.align		4
.L_31:
        /*00ec*/ 	.byte	0x04, 0x29
        /*00ee*/ 	.short	(.L_33 - .L_32)


	//   ....[0]....
.L_32:
        /*00f0*/ 	.word	0xffffffff


	//   ....[1]....
        /*00f4*/ 	.word	0xffffffff


	//   ....[2]....
        /*00f8*/ 	.word	0xffffffff


	//----- nvinfo : EIATTR_COOP_GROUP_INSTR_OFFSETS
	.align		4
.L_33:
        /*00fc*/ 	.byte	0x04, 0x28
        /*00fe*/ 	.short	(.L_35 - .L_34)


	//   ....[0]....
.L_34:
        /*0100*/ 	.word	0x00000150


	//   ....[1]....
        /*0104*/ 	.word	0x00000720


	//   ....[2]....
        /*0108*/ 	.word	0x00000cd0


	//----- nvinfo : EIATTR_MBARRIER_INSTR_OFFSETS
	.align		4
.L_35:
        /*010c*/ 	.byte	0x04, 0x39
        /*010e*/ 	.short	(.L_37 - .L_36)


	//   ....[0]....
.L_36:
        /*0110*/ 	.word	0x00001730
        /*0114*/ 	.word	0x000000ff
        /*0118*/ 	.word	0x00005000
        /*011c*/ 	.short	0x0100
        /*011e*/ 	.byte	0x08
	.zero		1


	//   ....[1]....
        /*0120*/ 	.word	0x00001e50
        /*0124*/ 	.word	0x000000ff
        /*0128*/ 	.word	0x00005000
        /*012c*/ 	.short	0x010a
        /*012e*/ 	.byte	0x08
	.zero		1


	//   ....[2]....
        /*0130*/ 	.word	0x00002140
        /*0134*/ 	.word	0x000000ff
        /*0138*/ 	.word	0x00005000
        /*013c*/ 	.short	0x0108
        /*013e*/ 	.byte	0x08
	.zero		1


	//   ....[3]....
        /*0140*/ 	.word	0x00002740
        /*0144*/ 	.word	0x000000ff
        /*0148*/ 	.word	0x00005000
        /*014c*/ 	.short	0x010a
        /*014e*/ 	.byte	0x08
	.zero		1


	//----- nvinfo : EIATTR_NUM_MBARRIERS
	.align		4
.L_37:
        /*0150*/ 	.byte	0x03, 0x38
        /*0152*/ 	.short	0x0001


	//----- nvinfo : EIATTR_EXIT_INSTR_OFFSETS
	.align		4
        /*0154*/ 	.byte	0x04, 0x1c
        /*0156*/ 	.short	(.L_39 - .L_38)


	//   ....[0]....
.L_38:
        /*0158*/ 	.word	0x00002730


	//----- nvinfo : EIATTR_REQNTID
	.align		4
.L_39:
        /*015c*/ 	.byte	0x04, 0x10
        /*015e*/ 	.short	(.L_41 - .L_40)
.L_40:
        /*0160*/ 	.word	0x00000080
        /*0164*/ 	.word	0x00000001
        /*0168*/ 	.word	0x00000001


	//----- nvinfo : EIATTR_CRS_STACK_SIZE
	.align		4
.L_41:
        /*016c*/ 	.byte	0x04, 0x1e
        /*016e*/ 	.short	(.L_43 - .L_42)
.L_42:
        /*0170*/ 	.word	0x00000000


	//----- nvinfo : EIATTR_CBANK_PARAM_SIZE
	.align		4
.L_43:
        /*0174*/ 	.byte	0x03, 0x19
        /*0176*/ 	.short	0x0050


	//----- nvinfo : EIATTR_PARAM_CBANK
	.align		4
        /*0178*/ 	.byte	0x04, 0x0a
        /*017a*/ 	.short	(.L_45 - .L_44)
	.align		4
.L_44:
        /*017c*/ 	.word	index@(.nv.constant0.gluon_wgmma)
        /*0180*/ 	.short	0x0210
        /*0182*/ 	.short	0x0050


	//----- nvinfo : EIATTR_SW_WAR
	.align		4
.L_45:
        /*0184*/ 	.byte	0x04, 0x36
        /*0186*/ 	.short	(.L_47 - .L_46)
.L_46:
        /*0188*/ 	.word	0x00000008
.L_47:


//--------------------- .nv.callgraph             --------------------------
	.section	.nv.callgraph,"",@"SHT_CUDA_CALLGRAPH"
	.align	4
	.sectionentsize	8
	.align		4
        /*0000*/ 	.word	0x00000000
	.align		4
        /*0004*/ 	.word	0xffffffff
	.align		4
        /*0008*/ 	.word	0x00000000
	.align		4
        /*000c*/ 	.word	0xfffffffe
	.align		4
        /*0010*/ 	.word	0x00000000
	.align		4
        /*0014*/ 	.word	0xfffffffd
	.align		4
        /*0018*/ 	.word	0x00000000
	.align		4
        /*001c*/ 	.word	0xfffffffc


//--------------------- .text.gluon_wgmma         --------------------------
	.section	.text.gluon_wgmma,"ax",@progbits
	.align	128
        .global         gluon_wgmma
        .type           gluon_wgmma,@function
        .size           gluon_wgmma,(.L_x_52 - gluon_wgmma)
        .other          gluon_wgmma,@"STO_CUDA_ENTRY STV_DEFAULT"
gluon_wgmma:
.text.gluon_wgmma:
[----:B------:R-:W-:Y:S01]  /*0000*/  LDC R1, c[0x0][0x28] ;  /* 0x00000a00ff017b82 */ /* 0x000fe20000000800 */
[----:B------:R-:W1:Y:S07]  /*0010*/  S2R R0, SR_TID.X ;  /* 0x0000000000007919 */ /* 0x000e6e0000002100 */
[----:B------:R-:W2:Y:S01]  /*0020*/  S2UR UR4, SR_CgaCtaId ;  /* 0x00000000000479c3 */ /* 0x000ea20000008800 */
[----:B------:R-:W-:Y:S01]  /*0030*/  UMOV UR8, 0x400 ;  /* 0x0000040000087882 */ /* 0x000fe20000000000 */
[----:B------:R-:W-:Y:S01]  /*0040*/  ULDC UR6, c[0x0][0xc] ;  /* 0x0000030000067ab9 */ /* 0x000fe20000000800 */
[----:B------:R-:W-:Y:S01]  /*0050*/  ULDC.64 UR48, c[0x0][0x250] ;  /* 0x0000940000307ab9 */ /* 0x000fe20000000a00 */
[----:B------:R-:W-:Y:S04]  /*0060*/  BSSY B0, `(.L_x_0) ;  /* 0x000001e000007945 */ /* 0x000fe80003800000 */
[----:B------:R-:W3:Y:S08]  /*0070*/  LDC R6, c[0x0][0x228] ;  /* 0x00008a00ff067b82 */ /* 0x000ef00000000800 */
[----:B------:R-:W4:Y:S08]  /*0080*/  LDC R15, c[0x0][0x230] ;  /* 0x00008c00ff0f7b82 */ /* 0x000f300000000800 */
[----:B------:R-:W-:Y:S01]  /*0090*/  S2UR UR50, SR_CTAID.Y ;  /* 0x00000000003279c3 */ /* 0x000fe20000002600 */
[----:B--2---:R-:W-:-:S03]  /*00a0*/  ULEA UR8, UR4, UR8, 0x18 ;  /* 0x0000000804087291 */ /* 0x004fc6000f8ec03f */
[----:B------:R-:W-:Y:S01]  /*00b0*/  ULDC UR4, c[0x0][0x10] ;  /* 0x0000040000047ab9 */ /* 0x000fe20000000800 */
[----:B-1----:R-:W-:-:S03]  /*00c0*/  LOP3.LUT R2, R0, 0x7f, RZ, 0xc0, !PT ;  /* 0x0000007f00027812 */ /* 0x002fc600078ec0ff */
[----:B------:R-:W1:Y:S01]  /*00d0*/  S2UR UR5, SR_CTAID.Z ;  /* 0x00000000000579c3 */ /* 0x000e620000002700 */
[----:B---3--:R-:W-:Y:S01]  /*00e0*/  VIADD R6, R6, 0xffffffff ;  /* 0xffffffff06067836 */ /* 0x008fe20000000000 */
[C---:B------:R-:W-:Y:S02]  /*00f0*/  ISETP.GE.U32.AND P0, PT, R2.reuse, 0x20, PT ;  /* 0x000000200200780c */ /* 0x040fe40003f06070 */
[C---:B------:R-:W-:Y:S02]  /*0100*/  ISETP.NE.U32.AND P2, PT, R2.reuse, RZ, PT ;  /* 0x000000ff0200720c */ /* 0x040fe40003f45070 */
[----:B------:R-:W-:Y:S02]  /*0110*/  LEA R14, R2, UR8, 0x2 ;  /* 0x00000008020e7c11 */ /* 0x000fe4000f8e10ff */
[----:B------:R-:W2:Y:S01]  /*0120*/  S2UR UR51, SR_CTAID.X ;  /* 0x00000000003379c3 */ /* 0x000ea20000002500 */
[----:B----4-:R-:W-:-:S06]  /*0130*/  VIADD R12, R15, 0xffffffff ;  /* 0xffffffff0f0c7836 */ /* 0x010fcc0000000000 */
[----:B------:R3:W-:Y:S01]  /*0140*/  @!P0 STS [R14], RZ ;  /* 0x000000ff0e008388 */ /* 0x0007e20000000800 */
[----:B------:R-:W-:-:S03]  /*0150*/  NOP ;  /* 0x0000000000007918 */ /* 0x000fc60000000000 */
[----:B------:R3:W-:Y:S01]  /*0160*/  @!P2 STS [UR8+0x24], R6 ;  /* 0x00002406ff00a988 */ /* 0x0007e20008000808 */
[----:B-1----:R-:W-:-:S03]  /*0170*/  UIMAD UR4, UR5, UR4, UR50 ;  /* 0x00000004050472a4 */ /* 0x002fc6000f8e0232 */
[----:B------:R3:W-:Y:S01]  /*0180*/  @!P2 STS [UR8+0x20], R12 ;  /* 0x0000200cff00a988 */ /* 0x0007e20008000808 */
[----:B--2---:R-:W-:-:S04]  /*0190*/  UIMAD UR4, UR4, UR6, UR51 ;  /* 0x00000006040472a4 */ /* 0x004fc8000f8e0233 */
[----:B------:R-:W-:-:S04]  /*01a0*/  UIMAD UR4, UR4, 0x180, URZ ;  /* 0x00000180040478a4 */ /* 0x000fc8000f8e023f */
[----:B------:R-:W-:-:S04]  /*01b0*/  UIADD3 UR20, UP0, UR4, UR48, URZ ;  /* 0x0000003004147290 */ /* 0x000fc8000ff1e03f */
[----:B------:R-:W-:Y:S01]  /*01c0*/  ULEA.HI.X.SX32 UR21, UR4, UR49, 0x1, UP0 ;  /* 0x0000003104157291 */ /* 0x000fe200080f0e3f */
[----:B---3--:R-:W-:Y:S11]  /*01d0*/  @P2 BRA `(.L_x_1) ;  /* 0x0000000000182947 */ /* 0x008ff60003800000 */
[----:B------:R-:W1:Y:S01]  /*01e0*/  LDS R3, [UR8+0x8] ;  /* 0x00000808ff037984 */ /* 0x000e620008000800 */
[----:B------:R-:W2:Y:S01]  /*01f0*/  LDC.64 R8, c[0x0][0x210] ;  /* 0x00008400ff087b82 */ /* 0x000ea20000000a00 */
[----:B------:R-:W-:Y:S02]  /*0200*/  IMAD.MOV.U32 R4, RZ, RZ, 0x70 ;  /* 0x00000070ff047424 */ /* 0x000fe400078e00ff */
[----:B--2---:R2:W-:Y:S03]  /*0210*/  STS.64 [UR8], R8 ;  /* 0x00000008ff007988 */ /* 0x0045e60008000a08 */
[----:B-1----:R-:W-:-:S05]  /*0220*/  LOP3.LUT R3, R3, 0x10, R4, 0xd8, !PT ;  /* 0x0000001003037812 */ /* 0x002fca00078ed804 */
[----:B------:R2:W-:Y:S02]  /*0230*/  STS [UR8+0x8], R3 ;  /* 0x00000803ff007988 */ /* 0x0005e40008000808 */
.L_x_1:
[----:B------:R-:W-:Y:S05]  /*0240*/  BSYNC B0 ;  /* 0x0000000000007941 */ /* 0x000fea0003800000 */
.L_x_0:
[----:B------:R-:W-:Y:S04]  /*0250*/  BSSY B0, `(.L_x_2) ;  /* 0x000000a000007945 */ /* 0x000fe80003800000 */
[----:B------:R-:W-:Y:S05]  /*0260*/  @P2 BRA `(.L_x_3) ;  /* 0x0000000000202947 */ /* 0x000fea0003800000 */
[----:B--2---:R-:W1:Y:S01]  /*0270*/  LDS R3, [UR8+0x34] ;  /* 0x00003408ff037984 */ /* 0x004e620008000800 */
[----:B------:R-:W-:Y:S02]  /*0280*/  IMAD.MOV.U32 R4, RZ, RZ, 0x1f000000 ;  /* 0x1f000000ff047424 */ /* 0x000fe400078e00ff */
[----:B------:R-:W-:Y:S01]  /*0290*/  @!P2 IMAD.MOV.U32 R5, RZ, RZ, 0xff ;  /* 0x000000ffff05a424 */ /* 0x000fe200078e00ff */
[----:B------:R-:W2:Y:S02]  /*02a0*/  @!P2 LDS R8, [UR8+0x38] ;  /* 0x00003808ff08a984 */ /* 0x000ea40008000800 */
[----:B-1----:R-:W-:Y:S02]  /*02b0*/  LOP3.LUT R3, R3, 0xff000000, R4, 0xb8, !PT ;  /* 0xff00000003037812 */ /* 0x002fe400078eb804 */
[----:B--2---:R-:W-:-:S03]  /*02c0*/  @!P2 LOP3.LUT R4, R8, 0xff, R5, 0xb8, !PT ;  /* 0x000000ff0804a812 */ /* 0x004fc600078eb805 */
[----:B------:R1:W-:Y:S04]  /*02d0*/  STS [UR8+0x34], R3 ;  /* 0x00003403ff007988 */ /* 0x0003e80008000808 */
[----:B------:R1:W-:Y:S02]  /*02e0*/  @!P2 STS [UR8+0x38], R4 ;  /* 0x00003804ff00a988 */ /* 0x0003e40008000808 */
.L_x_3:
[----:B------:R-:W-:Y:S05]  /*02f0*/  BSYNC B0 ;  /* 0x0000000000007941 */ /* 0x000fea0003800000 */
.L_x_2:
[----:B------:R-:W-:Y:S04]  /*0300*/  BSSY B0, `(.L_x_4) ;  /* 0x000000e000007945 */ /* 0x000fe80003800000 */
[----:B------:R-:W-:Y:S05]  /*0310*/  @P2 BRA `(.L_x_5) ;  /* 0x0000000000302947 */ /* 0x000fea0003800000 */
[----:B-1----:R-:W1:Y:S01]  /*0320*/  LDS R4, [UR8+0x34] ;  /* 0x00003408ff047984 */ /* 0x002e620008000800 */
[----:B------:R-:W3:Y:S03]  /*0330*/  LDC.64 R10, c[0x0][0x238] ;  /* 0x00008e00ff0a7b82 */ /* 0x000ee60000000a00 */
[----:B--2---:R-:W2:Y:S01]  /*0340*/  LDS R3, [UR8+0x1c] ;  /* 0x00001c08ff037984 */ /* 0x004ea20008000800 */
[C---:B---3--:R-:W-:Y:S01]  /*0350*/  SHF.L.U64.HI R8, R10.reuse, 0x1, R11 ;  /* 0x000000010a087819 */ /* 0x048fe2000001020b */
[----:B------:R-:W-:-:S03]  /*0360*/  IMAD.SHL.U32 R5, R10, 0x2, RZ ;  /* 0x000000020a057824 */ /* 0x000fc600078e00ff */
[--C-:B------:R-:W-:Y:S02]  /*0370*/  SHF.R.U32.HI R10, RZ, 0x4, R8.reuse ;  /* 0x00000004ff0a7819 */ /* 0x100fe40000011608 */
[----:B------:R-:W-:-:S05]  /*0380*/  SHF.R.U64 R5, R5, 0x4, R8 ;  /* 0x0000000405057819 */ /* 0x000fca0000001208 */
[----:B------:R3:W-:Y:S01]  /*0390*/  STS [UR8+0xc], R5 ;  /* 0x00000c05ff007988 */ /* 0x0007e20008000808 */
[----:B-1----:R-:W-:Y:S02]  /*03a0*/  LOP3.LUT R4, R4, 0x7, RZ, 0xb8, !PT ;  /* 0x0000000704047812 */ /* 0x002fe400078eb8ff */
[----:B--2---:R-:W-:-:S03]  /*03b0*/  LOP3.LUT R3, R3, 0xf, R10, 0xb8, !PT ;  /* 0x0000000f03037812 */ /* 0x004fc600078eb80a */
[----:B------:R3:W-:Y:S04]  /*03c0*/  STS [UR8+0x34], R4 ;  /* 0x00003404ff007988 */ /* 0x0007e80008000808 */
[----:B------:R3:W-:Y:S02]  /*03d0*/  STS [UR8+0x1c], R3 ;  /* 0x00001c03ff007988 */ /* 0x0007e40008000808 */
.L_x_5:
[----:B------:R-:W-:Y:S05]  /*03e0*/  BSYNC B0 ;  /* 0x0000000000007941 */ /* 0x000fea0003800000 */
.L_x_4:
[----:B------:R-:W-:Y:S04]  /*03f0*/  BSSY B1, `(.L_x_6) ;  /* 0x000001b000017945 */ /* 0x000fe80003800000 */
[----:B------:R-:W-:Y:S01]  /*0400*/  BSSY B0, `(.L_x_7) ;  /* 0x0000016000007945 */ /* 0x000fe20003800000 */
[----:B--2---:R-:W-:-:S03]  /*0410*/  IMAD.MOV.U32 R8, RZ, RZ, RZ ;  /* 0x000000ffff087224 */ /* 0x004fc600078e00ff */
[----:B------:R-:W-:Y:S05]  /*0420*/  @P2 BRA `(.L_x_8) ;  /* 0x0000000000202947 */ /* 0x000fea0003800000 */
[----:B-1-3--:R-:W1:Y:S02]  /*0430*/  LDS R3, [UR8+0x34] ;  /* 0x00003408ff037984 */ /* 0x00ae640008000800 */
[----:B-1----:R-:W-:-:S05]  /*0440*/  LOP3.LUT R3, R3, 0x38, RZ, 0xb8, !PT ;  /* 0x0000003803037812 */ /* 0x002fca00078eb8ff */
[----:B------:R1:W-:Y:S01]  /*0450*/  STS [UR8+0x34], R3 ;  /* 0x00003403ff007988 */ /* 0x0003e20008000808 */
[----:B------:R-:W-:Y:S05]  /*0460*/  @P2 BRA `(.L_x_9) ;  /* 0x0000000000202947 */ /* 0x000fea0003800000 */
[----:B-1----:R-:W1:Y:S01]  /*0470*/  LDS R3, [UR8+0x8] ;  /* 0x00000808ff037984 */ /* 0x002e620008000800 */
[----:B------:R-:W-:-:S05]  /*0480*/  IMAD.MOV.U32 R4, RZ, RZ, 0x780 ;  /* 0x00000780ff047424 */ /* 0x000fca00078e00ff */
[----:B-1----:R-:W-:-:S05]  /*0490*/  LOP3.LUT R3, R3, 0x500, R4, 0xd8, !PT ;  /* 0x0000050003037812 */ /* 0x002fca00078ed804 */
[----:B------:R2:W-:Y:S02]  /*04a0*/  STS [UR8+0x8], R3 ;  /* 0x00000803ff007988 */ /* 0x0005e40008000808 */
.L_x_8:
[----:B------:R-:W-:Y:S05]  /*04b0*/  @P2 BRA `(.L_x_10) ;  /* 0x0000000000282947 */ /* 0x000fea0003800000 */
[----:B-123--:R-:W1:Y:S02]  /*04c0*/  LDS R3, [UR8+0x8] ;  /* 0x00000808ff037984 */ /* 0x00ee640008000800 */
[----:B-1----:R-:W-:-:S05]  /*04d0*/  LOP3.LUT R3, R3, 0x1800, RZ, 0xb8, !PT ;  /* 0x0000180003037812 */ /* 0x002fca00078eb8ff */
[----:B------:R2:W-:Y:S02]  /*04e0*/  STS [UR8+0x8], R3 ;  /* 0x00000803ff007988 */ /* 0x0005e40008000808 */
.L_x_9:
[----:B------:R-:W-:Y:S05]  /*04f0*/  @P2 BREAK B0 ;  /* 0x0000000000002942 */ /* 0x000fea0003800000 */
[----:B------:R-:W-:Y:S05]  /*0500*/  @P2 BRA `(.L_x_11) ;  /* 0x0000000000242947 */ /* 0x000fea0003800000 */
[----:B------:R-:W3:Y:S01]  /*0510*/  LDS R4, [UR8+0x8] ;  /* 0x00000808ff047984 */ /* 0x000ee20008000800 */
[----:B-12---:R-:W-:-:S05]  /*0520*/  IMAD.MOV.U32 R3, RZ, RZ, 0x6000 ;  /* 0x00006000ff037424 */ /* 0x006fca00078e00ff */
[----:B---3--:R-:W-:-:S04]  /*0530*/  LOP3.LUT R3, R4, 0x4000, R3, 0xd8, !PT ;  /* 0x0000400004037812 */ /* 0x008fc800078ed803 */
[----:B------:R-:W-:-:S05]  /*0540*/  LOP3.LUT R3, R3, 0x400000, RZ, 0xb8, !PT ;  /* 0x0040000003037812 */ /* 0x000fca00078eb8ff */
[----:B------:R4:W-:Y:S02]  /*0550*/  STS [UR8+0x8], R3 ;  /* 0x00000803ff007988 */ /* 0x0009e40008000808 */
.L_x_10:
[----:B------:R-:W-:Y:S05]  /*0560*/  BSYNC B0 ;  /* 0x0000000000007941 */ /* 0x000fea0003800000 */
.L_x_7:
[----:B-1234-:R-:W1:Y:S02]  /*0570*/  @!P2 LDS R3, [UR8+0x8] ;  /* 0x00000808ff03a984 */ /* 0x01ee640008000800 */
[----:B-1----:R-:W-:-:S05]  /*0580*/  @!P2 LOP3.LUT R3, R3, 0x8000, RZ, 0xb8, !PT ;  /* 0x000080000303a812 */ /* 0x002fca00078eb8ff */
[----:B------:R3:W-:Y:S02]  /*0590*/  @!P2 STS [UR8+0x8], R3 ;  /* 0x00000803ff00a988 */ /* 0x0007e40008000808 */
.L_x_11:
[----:B------:R-:W-:Y:S05]  /*05a0*/  BSYNC B1 ;  /* 0x0000000000017941 */ /* 0x000fea0003800000 */
.L_x_6:
[----:B------:R-:W-:Y:S05]  /*05b0*/  WARPSYNC.ALL ;  /* 0x0000000000007948 */ /* 0x000fea0003800000 */
[----:B------:R-:W4:Y:S02]  /*05c0*/  LDC R7, c[0x0][0x22c] ;  /* 0x00008b00ff077b82 */ /* 0x000f240000000800 */
[----:B----4-:R-:W-:Y:S01]  /*05d0*/  VIADD R7, R7, 0xffffffff ;  /* 0xffffffff07077836 */ /* 0x010fe20000000000 */
[----:B------:R-:W-:Y:S06]  /*05e0*/  @P0 BRA `(.L_x_12) ;  /* 0x0000000000280947 */ /* 0x000fec0003800000 */
[----:B-123--:R-:W1:Y:S01]  /*05f0*/  S2R R3, SR_LANEID ;  /* 0x0000000000037919 */ /* 0x00ee620000000000 */
[----:B------:R-:W-:Y:S05]  /*0600*/  WARPSYNC.ALL ;  /* 0x0000000000007948 */ /* 0x000fea0003800000 */
[----:B-1----:R-:W-:-:S05]  /*0610*/  IMAD.SHL.U32 R3, R3, 0x4, RZ ;  /* 0x0000000403037824 */ /* 0x002fca00078e00ff */
[----:B------:R-:W1:Y:S01]  /*0620*/  LDS R9, [R3+UR8] ;  /* 0x0000000803097984 */ /* 0x000e620008000800 */
[----:B------:R-:W-:-:S05]  /*0630*/  IADD3 R4, P1, R3, UR20, RZ ;  /* 0x0000001403047c10 */ /* 0x000fca000ff3e0ff */
[----:B------:R-:W-:-:S05]  /*0640*/  IMAD.X R5, RZ, RZ, UR21, P1 ;  /* 0x00000015ff057e24 */ /* 0x000fca00088e06ff */
[----:B-1----:R4:W5:Y:S01]  /*0650*/  ATOMG.E.EXCH.STRONG.GPU PT, RZ, [R4], R9 ;  /* 0x0000000904ff73a8 */ /* 0x00296200041ee100 */
[----:B------:R-:W-:-:S04]  /*0660*/  DEPBAR {5,4,3,2,1,0} ;  /* 0x0000003f0000791a */ /* 0x000fc80000000000 */
[----:B------:R4:W-:Y:S01]  /*0670*/  UTMACCTL.IV [UR20] ;  /* 0x00000000140079b9 */ /* 0x0009e20008000000 */
[----:B------:R-:W-:Y:S01]  /*0680*/  NOP ;  /* 0x0000000000007918 */ /* 0x000fe20000000000 */
.L_x_12:
[----:B------:R-:W-:Y:S05]  /*0690*/  @P0 BRA `(.L_x_13) ;  /* 0x00000000000c0947 */ /* 0x000fea0003800000 */
[----:B------:R0:W-:Y:S01]  /*06a0*/  UTMACMDFLUSH ;  /* 0x00000000000079b7 */ /* 0x0001e20000000000 */
[----:B------:R-:W-:Y:S05]  /*06b0*/  @P0 BRA `(.L_x_13) ;  /* 0x0000000000040947 */ /* 0x000fea0003800000 */
[----:B------:R-:W-:-:S04]  /*06c0*/  DEPBAR.LE SB0, 0x0 ;  /* 0x000080000000791a */ /* 0x000fc80000000000 */
.L_x_13:
[----:B------:R-:W-:Y:S05]  /*06d0*/  WARPSYNC.ALL ;  /* 0x0000000000007948 */ /* 0x000fea0003800000 */
[----:B-----5:R-:W-:Y:S06]  /*06e0*/  BAR.SYNC.DEFER_BLOCKING 0x0 ;  /* 0x0000000000007b1d */ /* 0x020fec0000010000 */
[----:B------:R-:W-:Y:S02]  /*06f0*/  BSSY B1, `(.L_x_14) ;  /* 0x000000b000017945 */ /* 0x000fe40003800000 */
[----:B------:R-:W-:Y:S06]  /*0700*/  BAR.SYNC.DEFER_BLOCKING 0x0 ;  /* 0x0000000000007b1d */ /* 0x000fec0000010000 */
[----:B------:R5:W-:Y:S01]  /*0710*/  @!P0 STS [R14], RZ ;  /* 0x000000ff0e008388 */ /* 0x000be20000000800 */
[----:B------:R-:W-:Y:S01]  /*0720*/  NOP ;  /* 0x0000000000007918 */ /* 0x000fe20000000000 */
[----:B------:R-:W-:Y:S05]  /*0730*/  @P2 BRA `(.L_x_15) ;  /* 0x0000000000182947 */ /* 0x000fea0003800000 */
[----:B-123--:R-:W1:Y:S01]  /*0740*/  LDS R3, [UR8+0x8] ;  /* 0x00000808ff037984 */ /* 0x00ee620008000800 */
[----:B------:R-:W2:Y:S01]  /*0750*/  LDC.64 R10, c[0x0][0x218] ;  /* 0x00008600ff0a7b82 */ /* 0x000ea20000000a00 */
[----:B----4-:R-:W-:Y:S02]  /*0760*/  IMAD.MOV.U32 R4, RZ, RZ, 0x70 ;  /* 0x00000070ff047424 */ /* 0x010fe400078e00ff */
[----:B--2---:R2:W-:Y:S03]  /*0770*/  STS.64 [UR8], R10 ;  /* 0x0000000aff007988 */ /* 0x0045e60008000a08 */
[----:B-1----:R-:W-:-:S05]  /*0780*/  LOP3.LUT R3, R3, 0x10, R4, 0xd8, !PT ;  /* 0x0000001003037812 */ /* 0x002fca00078ed804 */
[----:B------:R2:W-:Y:S02]  /*0790*/  STS [UR8+0x8], R3 ;  /* 0x00000803ff007988 */ /* 0x0005e40008000808 */
.L_x_15:
[----:B----4-:R-:W-:Y:S05]  /*07a0*/  BSYNC B1 ;  /* 0x0000000000017941 */ /* 0x010fea0003800000 */
.L_x_14:
[----:B------:R-:W-:Y:S04]  /*07b0*/  BSSY B1, `(.L_x_16) ;  /* 0x000000a000017945 */ /* 0x000fe80003800000 */
[----:B------:R-:W-:Y:S05]  /*07c0*/  @P2 BRA `(.L_x_17) ;  /* 0x0000000000202947 */ /* 0x000fea0003800000 */
[----:B-123--:R-:W1:Y:S01]  /*07d0*/  LDS R3, [UR8+0x34] ;  /* 0x00003408ff037984 */ /* 0x00ee620008000800 */
[----:B------:R-:W-:Y:S02]  /*07e0*/  IMAD.MOV.U32 R4, RZ, RZ, 0x3f000000 ;  /* 0x3f000000ff047424 */ /* 0x000fe400078e00ff */
[----:B------:R-:W-:Y:S01]  /*07f0*/  @!P2 IMAD.MOV.U32 R5, RZ, RZ, 0x1f ;  /* 0x0000001fff05a424 */ /* 0x000fe200078e00ff */
[----:B------:R-:W2:Y:S02]  /*0800*/  @!P2 LDS R10, [UR8+0x38] ;  /* 0x00003808ff0aa984 */ /* 0x000ea40008000800 */
[----:B-1----:R-:W-:Y:S02]  /*0810*/  LOP3.LUT R3, R3, 0xff000000, R4, 0xb8, !PT ;  /* 0xff00000003037812 */ /* 0x002fe400078eb804 */
[----:B--2---:R-:W-:-:S03]  /*0820*/  @!P2 LOP3.LUT R4, R10, 0xff, R5, 0xb8, !PT ;  /* 0x000000ff0a04a812 */ /* 0x004fc600078eb805 */
[----:B------:R4:W-:Y:S04]  /*0830*/  STS [UR8+0x34], R3 ;  /* 0x00003403ff007988 */ /* 0x0009e80008000808 */
[----:B------:R4:W-:Y:S02]  /*0840*/  @!P2 STS [UR8+0x38], R4 ;  /* 0x00003804ff00a988 */ /* 0x0009e40008000808 */
.L_x_17:
[----:B------:R-:W-:Y:S05]  /*0850*/  BSYNC B1 ;  /* 0x0000000000017941 */ /* 0x000fea0003800000 */
.L_x_16:
[----:B------:R-:W-:Y:S04]  /*0860*/  BSSY B1, `(.L_x_18) ;  /* 0x0000004000017945 */ /* 0x000fe80003800000 */
[----:B------:R-:W-:Y:S05]  /*0870*/  @P2 BRA `(.L_x_19) ;  /* 0x0000000000082947 */ /* 0x000fea0003800000 */
[----:B------:R1:W-:Y:S04]  /*0880*/  STS [UR8+0x24], R12 ;  /* 0x0000240cff007988 */ /* 0x0003e80008000808 */
[----:B------:R1:W-:Y:S02]  /*0890*/  STS [UR8+0x20], R7 ;  /* 0x00002007ff007988 */ /* 0x0003e40008000808 */
.L_x_19:
[----:B------:R-:W-:Y:S05]  /*08a0*/  BSYNC B1 ;  /* 0x0000000000017941 */ /* 0x000fea0003800000 */
.L_x_18:
[----:B------:R-:W-:Y:S04]  /*08b0*/  BSSY B1, `(.L_x_20) ;  /* 0x000000e000017945 */ /* 0x000fe80003800000 */
[----:B------:R-:W-:Y:S05]  /*08c0*/  @P2 BRA `(.L_x_21) ;  /* 0x0000000000302947 */ /* 0x000fea0003800000 */
[----:B----4-:R-:W4:Y:S01]  /*08d0*/  LDS R4, [UR8+0x34] ;  /* 0x00003408ff047984 */ /* 0x010f220008000800 */
[----:B-1----:R-:W1:Y:S03]  /*08e0*/  LDC.64 R12, c[0x0][0x240] ;  /* 0x00009000ff0c7b82 */ /* 0x002e660000000a00 */
[----:B--23--:R-:W2:Y:S01]  /*08f0*/  LDS R3, [UR8+0x1c] ;  /* 0x00001c08ff037984 */ /* 0x00cea20008000800 */
[C---:B-1----:R-:W-:Y:S01]  /*0900*/  SHF.L.U64.HI R10, R12.reuse, 0x1, R13 ;  /* 0x000000010c0a7819 */ /* 0x042fe2000001020d */
[----:B------:R-:W-:-:S03]  /*0910*/  IMAD.SHL.U32 R5, R12, 0x2, RZ ;  /* 0x000000020c057824 */ /* 0x000fc600078e00ff */
[--C-:B------:R-:W-:Y:S02]  /*0920*/  SHF.R.U32.HI R12, RZ, 0x4, R10.reuse ;  /* 0x00000004ff0c7819 */ /* 0x100fe4000001160a */
[----:B------:R-:W-:-:S05]  /*0930*/  SHF.R.U64 R5, R5, 0x4, R10 ;  /* 0x0000000405057819 */ /* 0x000fca000000120a */
[----:B------:R1:W-:Y:S01]  /*0940*/  STS [UR8+0xc], R5 ;  /* 0x00000c05ff007988 */ /* 0x0003e20008000808 */
[----:B----4-:R-:W-:Y:S02]  /*0950*/  LOP3.LUT R4, R4, 0x7, RZ, 0xb8, !PT ;  /* 0x0000000704047812 */ /* 0x010fe400078eb8ff */
[----:B--2---:R-:W-:-:S03]  /*0960*/  LOP3.LUT R3, R3, 0xf, R12, 0xb8, !PT ;  /* 0x0000000f03037812 */ /* 0x004fc600078eb80c */
[----:B------:R1:W-:Y:S04]  /*0970*/  STS [UR8+0x34], R4 ;  /* 0x00003404ff007988 */ /* 0x0003e80008000808 */
[----:B------:R1:W-:Y:S02]  /*0980*/  STS [UR8+0x1c], R3 ;  /* 0x00001c03ff007988 */ /* 0x0003e40008000808 */
.L_x_21:
[----:B------:R-:W-:Y:S05]  /*0990*/  BSYNC B1 ;  /* 0x0000000000017941 */ /* 0x000fea0003800000 */
.L_x_20:
[----:B------:R-:W-:Y:S04]  /*09a0*/  BSSY B2, `(.L_x_22) ;  /* 0x000001a000027945 */ /* 0x000fe80003800000 */
[----:B------:R-:W-:Y:S04]  /*09b0*/  BSSY B1, `(.L_x_23) ;  /* 0x0000015000017945 */ /* 0x000fe80003800000 */
[----:B------:R-:W-:Y:S05]  /*09c0*/  @P2 BRA `(.L_x_24) ;  /* 0x0000000000202947 */ /* 0x000fea0003800000 */
[----:B-1234-:R-:W1:Y:S02]  /*09d0*/  LDS R3, [UR8+0x34] ;  /* 0x00003408ff037984 */ /* 0x01ee640008000800 */
[----:B-1----:R-:W-:-:S05]  /*09e0*/  LOP3.LUT R3, R3, 0x38, RZ, 0xb8, !PT ;  /* 0x0000003803037812 */ /* 0x002fca00078eb8ff */
[----:B------:R1:W-:Y:S01]  /*09f0*/  STS [UR8+0x34], R3 ;  /* 0x00003403ff007988 */ /* 0x0003e20008000808 */
[----:B------:R-:W-:Y:S05]  /*0a00*/  @P2 BRA `(.L_x_25) ;  /* 0x0000000000202947 */ /* 0x000fea0003800000 */
[----:B-1----:R-:W1:Y:S01]  /*0a10*/  LDS R3, [UR8+0x8] ;  /* 0x00000808ff037984 */ /* 0x002e620008000800 */
[----:B------:R-:W-:-:S05]  /*0a20*/  IMAD.MOV.U32 R4, RZ, RZ, 0x780 ;  /* 0x00000780ff047424 */ /* 0x000fca00078e00ff */
[----:B-1----:R-:W-:-:S05]  /*0a30*/  LOP3.LUT R3, R3, 0x500, R4, 0xd8, !PT ;  /* 0x0000050003037812 */ /* 0x002fca00078ed804 */
[----:B------:R1:W-:Y:S02]  /*0a40*/  STS [UR8+0x8], R3 ;  /* 0x00000803ff007988 */ /* 0x0003e40008000808 */
.L_x_24:
[----:B------:R-:W-:Y:S05]  /*0a50*/  @P2 BRA `(.L_x_26) ;  /* 0x0000000000282947 */ /* 0x000fea0003800000 */
[----:B-1234-:R-:W1:Y:S02]  /*0a60*/  LDS R3, [UR8+0x8] ;  /* 0x00000808ff037984 */ /* 0x01ee640008000800 */
[----:B-1----:R-:W-:-:S05]  /*0a70*/  LOP3.LUT R3, R3, 0x1800, RZ, 0xb8, !PT ;  /* 0x0000180003037812 */ /* 0x002fca00078eb8ff */
[----:B------:R2:W-:Y:S02]  /*0a80*/  STS [UR8+0x8], R3 ;  /* 0x00000803ff007988 */ /* 0x0005e40008000808 */
.L_x_25:
[----:B------:R-:W-:Y:S05]  /*0a90*/  @P2 BREAK B1 ;  /* 0x0000000000012942 */ /* 0x000fea0003800000 */
[----:B------:R-:W-:Y:S05]  /*0aa0*/  @P2 BRA `(.L_x_27) ;  /* 0x0000000000242947 */ /* 0x000fea0003800000 */
[----:B-12---:R-:W1:Y:S01]  /*0ab0*/  LDS R3, [UR8+0x8] ;  /* 0x00000808ff037984 */ /* 0x006e620008000800 */
[----:B------:R-:W-:-:S05]  /*0ac0*/  IMAD.MOV.U32 R4, RZ, RZ, 0x6000 ;  /* 0x00006000ff047424 */ /* 0x000fca00078e00ff */
[----:B-1----:R-:W-:-:S04]  /*0ad0*/  LOP3.LUT R3, R3, 0x6000, R4, 0xd8, !PT ;  /* 0x0000600003037812 */ /* 0x002fc800078ed804 */
[----:B------:R-:W-:-:S05]  /*0ae0*/  LOP3.LUT R3, R3, 0x400000, RZ, 0xb8, !PT ;  /* 0x0040000003037812 */ /* 0x000fca00078eb8ff */
[----:B------:R1:W-:Y:S02]  /*0af0*/  STS [UR8+0x8], R3 ;  /* 0x00000803ff007988 */ /* 0x0003e40008000808 */
.L_x_26:
[----:B------:R-:W-:Y:S05]  /*0b00*/  BSYNC B1 ;  /* 0x0000000000017941 */ /* 0x000fea0003800000 */
.L_x_23:
[----:B-1234-:R-:W1:Y:S02]  /*0b10*/  @!P2 LDS R3, [UR8+0x8] ;  /* 0x00000808ff03a984 */ /* 0x01ee640008000800 */
[----:B-1----:R-:W-:-:S05]  /*0b20*/  @!P2 LOP3.LUT R3, R3, 0x8000, RZ, 0xb8, !PT ;  /* 0x000080000303a812 */ /* 0x002fca00078eb8ff */
[----:B------:R3:W-:Y:S02]  /*0b30*/  @!P2 STS [UR8+0x8], R3 ;  /* 0x00000803ff00a988 */ /* 0x0007e40008000808 */
.L_x_27:
[----:B------:R-:W-:Y:S05]  /*0b40*/  BSYNC B2 ;  /* 0x0000000000027941 */ /* 0x000fea0003800000 */
.L_x_22:
[----:B------:R-:W-:Y:S05]  /*0b50*/  WARPSYNC.ALL ;  /* 0x0000000000007948 */ /* 0x000fea0003800000 */
[----:B------:R-:W-:-:S04]  /*0b60*/  UIADD3 UR23, UR4, 0x80, URZ ;  /* 0x0000008004177890 */ /* 0x000fc8000fffe03f */
[----:B------:R-:W-:-:S04]  /*0b70*/  UIADD3 UR22, UP0, UR23, UR48, URZ ;  /* 0x0000003017167290 */ /* 0x000fc8000ff1e03f */
[----:B------:R-:W-:Y:S01]  /*0b80*/  ULEA.HI.X.SX32 UR23, UR23, UR49, 0x1, UP0 ;  /* 0x0000003117177291 */ /* 0x000fe200080f0e3f */
[----:B------:R-:W-:Y:S11]  /*0b90*/  @P0 BRA `(.L_x_28) ;  /* 0x0000000000280947 */ /* 0x000ff60003800000 */
[----:B-123--:R-:W1:Y:S01]  /*0ba0*/  S2R R3, SR_LANEID ;  /* 0x0000000000037919 */ /* 0x00ee620000000000 */
[----:B------:R-:W-:Y:S05]  /*0bb0*/  WARPSYNC.ALL ;  /* 0x0000000000007948 */ /* 0x000fea0003800000 */
[----:B-1----:R-:W-:-:S05]  /*0bc0*/  IMAD.SHL.U32 R9, R3, 0x4, RZ ;  /* 0x0000000403097824 */ /* 0x002fca00078e00ff */
[----:B------:R-:W1:Y:S01]  /*0bd0*/  LDS R3, [R9+UR8] ;  /* 0x0000000809037984 */ /* 0x000e620008000800 */
[----:B------:R-:W-:-:S05]  /*0be0*/  IADD3 R4, P1, R9, UR22, RZ ;  /* 0x0000001609047c10 */ /* 0x000fca000ff3e0ff */
[----:B------:R-:W-:-:S05]  /*0bf0*/  IMAD.X R5, RZ, RZ, UR23, P1 ;  /* 0x00000017ff057e24 */ /* 0x000fca00088e06ff */
[----:B-1----:R4:W2:Y:S01]  /*0c00*/  ATOMG.E.EXCH.STRONG.GPU PT, RZ, [R4], R3 ;  /* 0x0000000304ff73a8 */ /* 0x0028a200041ee100 */
[----:B------:R-:W-:-:S04]  /*0c10*/  DEPBAR {5,4,3,2,1,0} ;  /* 0x0000003f0000791a */ /* 0x000fc80000000000 */
[----:B------:R4:W-:Y:S01]  /*0c20*/  UTMACCTL.IV [UR22] ;  /* 0x00000000160079b9 */ /* 0x0009e20008000000 */
[----:B------:R-:W-:Y:S01]  /*0c30*/  NOP ;  /* 0x0000000000007918 */ /* 0x000fe20000000000 */
.L_x_28:
[----:B------:R-:W-:Y:S05]  /*0c40*/  @P0 BRA `(.L_x_29) ;  /* 0x00000000000c0947 */ /* 0x000fea0003800000 */
[----:B------:R0:W-:Y:S01]  /*0c50*/  UTMACMDFLUSH ;  /* 0x00000000000079b7 */ /* 0x0001e20000000000 */
[----:B------:R-:W-:Y:S05]  /*0c60*/  @P0 BRA `(.L_x_29) ;  /* 0x0000000000040947 */ /* 0x000fea0003800000 */
[----:B------:R-:W-:-:S04]  /*0c70*/  DEPBAR.LE SB0, 0x0 ;  /* 0x000080000000791a */ /* 0x000fc80000000000 */
.L_x_29:
[----:B------:R-:W-:Y:S05]  /*0c80*/  WARPSYNC.ALL ;  /* 0x0000000000007948 */ /* 0x000fea0003800000 */
[----:B--2---:R-:W-:Y:S06]  /*0c90*/  BAR.SYNC.DEFER_BLOCKING 0x0 ;  /* 0x0000000000007b1d */ /* 0x004fec0000010000 */
[----:B------:R-:W-:Y:S02]  /*0ca0*/  BSSY B2, `(.L_x_30) ;  /* 0x000000b000027945 */ /* 0x000fe40003800000 */
[----:B------:R-:W-:Y:S06]  /*0cb0*/  BAR.SYNC.DEFER_BLOCKING 0x0 ;  /* 0x0000000000007b1d */ /* 0x000fec0000010000 */
[----:B------:R2:W-:Y:S01]  /*0cc0*/  @!P0 STS [R14], RZ ;  /* 0x000000ff0e008388 */ /* 0x0005e20000000800 */
[----:B------:R-:W-:Y:S01]  /*0cd0*/  NOP ;  /* 0x0000000000007918 */ /* 0x000fe20000000000 */
[----:B------:R-:W-:Y:S05]  /*0ce0*/  @P2 BRA `(.L_x_31) ;  /* 0x0000000000182947 */ /* 0x000fea0003800000 */
[----:B-1-34-:R-:W1:Y:S01]  /*0cf0*/  LDS R3, [UR8+0x8] ;  /* 0x00000808ff037984 */ /* 0x01ae620008000800 */
[----:B------:R-:W3:Y:S01]  /*0d00*/  LDC.64 R10, c[0x0][0x220] ;  /* 0x00008800ff0a7b82 */ /* 0x000ee20000000a00 */
[----:B------:R-:W-:Y:S02]  /*0d10*/  IMAD.MOV.U32 R4, RZ, RZ, 0x70 ;  /* 0x00000070ff047424 */ /* 0x000fe400078e00ff */
[----:B---3--:R3:W-:Y:S03]  /*0d20*/  STS.64 [UR8], R10 ;  /* 0x0000000aff007988 */ /* 0x0087e60008000a08 */
[----:B-1----:R-:W-:-:S05]  /*0d30*/  LOP3.LUT R3, R3, 0x10, R4, 0xd8, !PT ;  /* 0x0000001003037812 */ /* 0x002fca00078ed804 */
[----:B------:R3:W-:Y:S02]  /*0d40*/  STS [UR8+0x8], R3 ;  /* 0x00000803ff007988 */ /* 0x0007e40008000808 */
.L_x_31:
[----:B----4-:R-:W-:Y:S05]  /*0d50*/  BSYNC B2 ;  /* 0x0000000000027941 */ /* 0x010fea0003800000 */
.L_x_30:
[----:B------:R-:W-:Y:S04]  /*0d60*/  BSSY B3, `(.L_x_32) ;  /* 0x0000011000037945 */ /* 0x000fe80003800000 */
[----:B------:R-:W-:Y:S04]  /*0d70*/  BSSY B2, `(.L_x_33) ;  /* 0x000000e000027945 */ /* 0x000fe80003800000 */
[----:B------:R-:W-:Y:S05]  /*0d80*/  @P2 BRA `(.L_x_34) ;  /* 0x0000000000242947 */ /* 0x000fea0003800000 */
[----:B-1-3--:R-:W1:Y:S01]  /*0d90*/  LDS R3, [UR8+0x34] ;  /* 0x00003408ff037984 */ /* 0x00ae620008000800 */
[----:B------:R-:W-:-:S05]  /*0da0*/  IMAD.MOV.U32 R4, RZ, RZ, 0x3f000000 ;  /* 0x3f000000ff047424 */ /* 0x000fca00078e00ff */
[----:B-1----:R-:W-:-:S05]  /*0db0*/  LOP3.LUT R3, R3, 0xff000000, R4, 0xb8, !PT ;  /* 0xff00000003037812 */ /* 0x002fca00078eb804 */
[----:B------:R1:W-:Y:S01]  /*0dc0*/  STS [UR8+0x34], R3 ;  /* 0x00003403ff007988 */ /* 0x0003e20008000808 */
[----:B------:R-:W-:Y:S05]  /*0dd0*/  @P2 BRA `(.L_x_35) ;  /* 0x00000000001c2947 */ /* 0x000fea0003800000 */
[----:B-1----:R-:W1:Y:S01]  /*0de0*/  LDS R3, [UR8+0x38] ;  /* 0x00003808ff037984 */ /* 0x002e620008000800 */
[----:B------:R-:W-:-:S05]  /*0df0*/  IMAD.MOV.U32 R4, RZ, RZ, 0xff ;  /* 0x000000ffff047424 */ /* 0x000fca00078e00ff */
[----:B-1----:R-:W-:-:S05]  /*0e00*/  LOP3.LUT R3, R3, 0xff, R4, 0xb8, !PT ;  /* 0x000000ff03037812 */ /* 0x002fca00078eb804 */
[----:B------:R4:W-:Y:S02]  /*0e10*/  STS [UR8+0x38], R3 ;  /* 0x00003803ff007988 */ /* 0x0009e40008000808 */
.L_x_34:
[----:B------:R-:W-:Y:S05]  /*0e20*/  @P2 BREAK B2 ;  /* 0x0000000000022942 */ /* 0x000fea0003800000 */
[----:B------:R-:W-:Y:S05]  /*0e30*/  @P2 BRA `(.L_x_36) ;  /* 0x00000000000c2947 */ /* 0x000fea0003800000 */
[----:B------:R1:W-:Y:S02]  /*0e40*/  STS [UR8+0x20], R7 ;  /* 0x00002007ff007988 */ /* 0x0003e40008000808 */
.L_x_35:
[----:B------:R-:W-:Y:S05]  /*0e50*/  BSYNC B2 ;  /* 0x0000000000027941 */ /* 0x000fea0003800000 */
.L_x_33:
[----:B------:R1:W-:Y:S02]  /*0e60*/  @!P2 STS [UR8+0x24], R6 ;  /* 0x00002406ff00a988 */ /* 0x0003e40008000808 */
.L_x_36:
[----:B------:R-:W-:Y:S05]  /*0e70*/  BSYNC B3 ;  /* 0x0000000000037941 */ /* 0x000fea0003800000 */
.L_x_32:
[----:B------:R-:W-:Y:S05]  /*0e80*/  WARPSYNC.ALL ;  /* 0x0000000000007948 */ /* 0x000fea0003800000 */
[----:B------:R-:W-:Y:S04]  /*0e90*/  BSSY B3, `(.L_x_37) ;  /* 0x000000e000037945 */ /* 0x000fe80003800000 */
[----:B------:R-:W-:Y:S05]  /*0ea0*/  @P2 BRA `(.L_x_38) ;  /* 0x0000000000302947 */ /* 0x000fea0003800000 */
[----:B------:R-:W5:Y:S01]  /*0eb0*/  LDS R4, [UR8+0x34] ;  /* 0x00003408ff047984 */ /* 0x000f620008000800 */
[----:B---3--:R-:W3:Y:S03]  /*0ec0*/  LDC.64 R10, c[0x0][0x248] ;  /* 0x00009200ff0a7b82 */ /* 0x008ee60000000a00 */
[----:B-1--4-:R-:W1:Y:S01]  /*0ed0*/  LDS R3, [UR8+0x1c] ;  /* 0x00001c08ff037984 */ /* 0x012e620008000800 */
[C---:B---3--:R-:W-:Y:S01]  /*0ee0*/  SHF.L.U64.HI R6, R10.reuse, 0x1, R11 ;  /* 0x000000010a067819 */ /* 0x048fe2000001020b */
[----:B------:R-:W-:-:S03]  /*0ef0*/  IMAD.SHL.U32 R5, R10, 0x2, RZ ;  /* 0x000000020a057824 */ /* 0x000fc600078e00ff */
[--C-:B------:R-:W-:Y:S02]  /*0f00*/  SHF.R.U32.HI R10, RZ, 0x4, R6.reuse ;  /* 0x00000004ff0a7819 */ /* 0x100fe40000011606 */
[----:B------:R-:W-:-:S05]  /*0f10*/  SHF.R.U64 R5, R5, 0x4, R6 ;  /* 0x0000000405057819 */ /* 0x000fca0000001206 */
[----:B------:R3:W-:Y:S01]  /*0f20*/  STS [UR8+0xc], R5 ;  /* 0x00000c05ff007988 */ /* 0x0007e20008000808 */
[----:B-----5:R-:W-:Y:S02]  /*0f30*/  LOP3.LUT R4, R4, 0x7, RZ, 0xb8, !PT ;  /* 0x0000000704047812 */ /* 0x020fe400078eb8ff */
[----:B-1----:R-:W-:-:S03]  /*0f40*/  LOP3.LUT R3, R3, 0xf, R10, 0xb8, !PT ;  /* 0x0000000f03037812 */ /* 0x002fc600078eb80a */
[----:B------:R3:W-:Y:S04]  /*0f50*/  STS [UR8+0x34], R4 ;  /* 0x00003404ff007988 */ /* 0x0007e80008000808 */
[----:B------:R3:W-:Y:S02]  /*0f60*/  STS [UR8+0x1c], R3 ;  /* 0x00001c03ff007988 */ /* 0x0007e40008000808 */
.L_x_38:
[----:B------:R-:W-:Y:S05]  /*0f70*/  BSYNC B3 ;  /* 0x0000000000037941 */ /* 0x000fea0003800000 */
.L_x_37:
[----:B------:R-:W-:Y:S04]  /*0f80*/  BSSY B3, `(.L_x_39) ;  /* 0x000001a000037945 */ /* 0x000fe80003800000 */
[----:B------:R-:W-:Y:S04]  /*0f90*/  BSSY B4, `(.L_x_40) ;  /* 0x0000015000047945 */ /* 0x000fe80003800000 */
[----:B------:R-:W-:Y:S05]  /*0fa0*/  @P2 BRA `(.L_x_41) ;  /* 0x0000000000202947 */ /* 0x000fea0003800000 */
[----:B-1-34-:R-:W1:Y:S02]  /*0fb0*/  LDS R3, [UR8+0x34] ;  /* 0x00003408ff037984 */ /* 0x01ae640008000800 */
[----:B-1----:R-:W-:-:S05]  /*0fc0*/  LOP3.LUT R3, R3, 0x38, RZ, 0xb8, !PT ;  /* 0x0000003803037812 */ /* 0x002fca00078eb8ff */
[----:B------:R1:W-:Y:S01]  /*0fd0*/  STS [UR8+0x34], R3 ;  /* 0x00003403ff007988 */ /* 0x0003e20008000808 */
[----:B------:R-:W-:Y:S05]  /*0fe0*/  @P2 BRA `(.L_x_42) ;  /* 0x0000000000202947 */ /* 0x000fea0003800000 */
[----:B-1----:R-:W1:Y:S01]  /*0ff0*/  LDS R3, [UR8+0x8] ;  /* 0x00000808ff037984 */ /* 0x002e620008000800 */
[----:B------:R-:W-:-:S05]  /*1000*/  IMAD.MOV.U32 R4, RZ, RZ, 0x780 ;  /* 0x00000780ff047424 */ /* 0x000fca00078e00ff */
[----:B-1----:R-:W-:-:S05]  /*1010*/  LOP3.LUT R3, R3, 0x500, R4, 0xd8, !PT ;  /* 0x0000050003037812 */ /* 0x002fca00078ed804 */
[----:B------:R1:W-:Y:S02]  /*1020*/  STS [UR8+0x8], R3 ;  /* 0x00000803ff007988 */ /* 0x0003e40008000808 */
.L_x_41:
[----:B------:R-:W-:Y:S05]  /*1030*/  @P2 BRA `(.L_x_43) ;  /* 0x0000000000282947 */ /* 0x000fea0003800000 */
[----:B-1-34-:R-:W1:Y:S02]  /*1040*/  LDS R3, [UR8+0x8] ;  /* 0x00000808ff037984 */ /* 0x01ae640008000800 */
[----:B-1----:R-:W-:-:S05]  /*1050*/  LOP3.LUT R3, R3, 0x1800, RZ, 0xb8, !PT ;  /* 0x0000180003037812 */ /* 0x002fca00078eb8ff */
[----:B------:R3:W-:Y:S02]  /*1060*/  STS [UR8+0x8], R3 ;  /* 0x00000803ff007988 */ /* 0x0007e40008000808 */
.L_x_42:
[----:B------:R-:W-:Y:S05]  /*1070*/  @P2 BREAK B4 ;  /* 0x0000000000042942 */ /* 0x000fea0003800000 */
[----:B------:R-:W-:Y:S05]  /*1080*/  @P2 BRA `(.L_x_44) ;  /* 0x0000000000242947 */ /* 0x000fea0003800000 */
[----:B-1-3--:R-:W1:Y:S01]  /*1090*/  LDS R3, [UR8+0x8] ;  /* 0x00000808ff037984 */ /* 0x00ae620008000800 */
[----:B------:R-:W-:-:S05]  /*10a0*/  IMAD.MOV.U32 R4, RZ, RZ, 0x6000 ;  /* 0x00006000ff047424 */ /* 0x000fca00078e00ff */
[----:B-1----:R-:W-:-:S04]  /*10b0*/  LOP3.LUT R3, R3, 0x6000, R4, 0xd8, !PT ;  /* 0x0000600003037812 */ /* 0x002fc800078ed804 */
[----:B------:R-:W-:-:S05]  /*10c0*/  LOP3.LUT R3, R3, 0x400000, RZ, 0xb8, !PT ;  /* 0x0040000003037812 */ /* 0x000fca00078eb8ff */
[----:B------:R1:W-:Y:S02]  /*10d0*/  STS [UR8+0x8], R3 ;  /* 0x00000803ff007988 */ /* 0x0003e40008000808 */
.L_x_43:
[----:B------:R-:W-:Y:S05]  /*10e0*/  BSYNC B4 ;  /* 0x0000000000047941 */ /* 0x000fea0003800000 */
.L_x_40:
[----:B-1-34-:R-:W1:Y:S02]  /*10f0*/  @!P2 LDS R3, [UR8+0x8] ;  /* 0x00000808ff03a984 */ /* 0x01ae640008000800 */
[----:B-1----:R-:W-:-:S05]  /*1100*/  @!P2 LOP3.LUT R3, R3, 0x8000, RZ, 0xb8, !PT ;  /* 0x000080000303a812 */ /* 0x002fca00078eb8ff */
[----:B------:R4:W-:Y:S02]  /*1110*/  @!P2 STS [UR8+0x8], R3 ;  /* 0x00000803ff00a988 */ /* 0x0009e40008000808 */
.L_x_44:
[----:B------:R-:W-:Y:S05]  /*1120*/  BSYNC B3 ;  /* 0x0000000000037941 */ /* 0x000fea0003800000 */
.L_x_39:
[----:B------:R-:W-:Y:S05]  /*1130*/  WARPSYNC.ALL ;  /* 0x0000000000007948 */ /* 0x000fea0003800000 */
[----:B------:R-:W-:Y:S01]  /*1140*/  UIADD3 UR4, UR4, 0x100, URZ ;  /* 0x0000010004047890 */ /* 0x000fe2000fffe03f */
[----:B------:R-:W-:Y:S02]  /*1150*/  ISETP.GE.AND P1, PT, R15, 0x1, PT ;  /* 0x000000010f00780c */ /* 0x000fe40003f26270 */
[----:B------:R-:W-:Y:S02]  /*1160*/  CS2R R120, SRZ ;  /* 0x0000000000787805 */ /* 0x000fe4000001ff00 */
[----:B------:R-:W-:Y:S01]  /*1170*/  CS2R R122, SRZ ;  /* 0x00000000007a7805 */ /* 0x000fe2000001ff00 */
[----:B------:R-:W-:Y:S01]  /*1180*/  UIADD3 UR48, UP0, UR4, UR48, URZ ;  /* 0x0000003004307290 */ /* 0x000fe2000ff1e03f */
[----:B------:R-:W-:-:S02]  /*1190*/  CS2R R124, SRZ ;  /* 0x00000000007c7805 */ /* 0x000fc4000001ff00 */
[----:B------:R-:W-:Y:S02]  /*11a0*/  CS2R R126, SRZ ;  /* 0x00000000007e7805 */ /* 0x000fe4000001ff00 */
[----:B------:R-:W-:Y:S01]  /*11b0*/  CS2R R128, SRZ ;  /* 0x0000000000807805 */ /* 0x000fe2000001ff00 */
[----:B------:R-:W-:Y:S01]  /*11c0*/  ULEA.HI.X.SX32 UR49, UR4, UR49, 0x1, UP0 ;  /* 0x0000003104317291 */ /* 0x000fe200080f0e3f */
[----:B------:R-:W-:Y:S02]  /*11d0*/  CS2R R130, SRZ ;  /* 0x0000000000827805 */ /* 0x000fe4000001ff00 */
[----:B------:R-:W-:Y:S02]  /*11e0*/  CS2R R132, SRZ ;  /* 0x0000000000847805 */ /* 0x000fe4000001ff00 */
[----:B------:R-:W-:Y:S02]  /*11f0*/  CS2R R134, SRZ ;  /* 0x0000000000867805 */ /* 0x000fe4000001ff00 */
[----:B------:R-:W-:-:S02]  /*1200*/  CS2R R136, SRZ ;  /* 0x0000000000887805 */ /* 0x000fc4000001ff00 */
[----:B------:R-:W-:Y:S02]  /*1210*/  CS2R R138, SRZ ;  /* 0x00000000008a7805 */ /* 0x000fe4000001ff00 */
[----:B------:R-:W-:Y:S02]  /*1220*/  CS2R R140, SRZ ;  /* 0x00000000008c7805 */ /* 0x000fe4000001ff00 */
        /* <DEDUP_REMOVED lines=38> */
[----:B------:R-:W-:Y:S01]  /*1490*/  CS2R R26, SRZ ;  /* 0x00000000001a7805 */ /* 0x000fe2000001ff00 */
[----:B------:R-:W-:Y:S01]  /*14a0*/  IMAD.MOV.U32 R28, RZ, RZ, RZ ;  /* 0x000000ffff1c7224 */ /* 0x000fe200078e00ff */
[----:B------:R-:W-:Y:S06]  /*14b0*/  @P0 BRA `(.L_x_45) ;  /* 0x0000000000280947 */ /* 0x000fec0003800000 */
[----:B-1-34-:R-:W1:Y:S01]  /*14c0*/  S2R R3, SR_LANEID ;  /* 0x0000000000037919 */ /* 0x01ae620000000000 */
[----:B------:R-:W-:Y:S05]  /*14d0*/  WARPSYNC.ALL ;  /* 0x0000000000007948 */ /* 0x000fea0003800000 */
[----:B-1----:R-:W-:-:S05]  /*14e0*/  IMAD.SHL.U32 R6, R3, 0x4, RZ ;  /* 0x0000000403067824 */ /* 0x002fca00078e00ff */
[----:B------:R-:W1:Y:S01]  /*14f0*/  LDS R3, [R6+UR8] ;  /* 0x0000000806037984 */ /* 0x000e620008000800 */
[----:B------:R-:W-:-:S05]  /*1500*/  IADD3 R4, P3, R6, UR48, RZ ;  /* 0x0000003006047c10 */ /* 0x000fca000ff7e0ff */
[----:B------:R-:W-:-:S05]  /*1510*/  IMAD.X R5, RZ, RZ, UR49, P3 ;  /* 0x00000031ff057e24 */ /* 0x000fca00098e06ff */
[----:B-1----:R1:W3:Y:S01]  /*1520*/  ATOMG.E.EXCH.STRONG.GPU PT, RZ, [R4], R3 ;  /* 0x0000000304ff73a8 */ /* 0x0022e200041ee100 */
[----:B------:R-:W-:-:S04]  /*1530*/  DEPBAR {5,4,3,2,1,0} ;  /* 0x0000003f0000791a */ /* 0x000fc80000000000 */
[----:B------:R1:W-:Y:S01]  /*1540*/  UTMACCTL.IV [UR48] ;  /* 0x00000000300079b9 */ /* 0x0003e20008000000 */
[----:B------:R-:W-:Y:S01]  /*1550*/  NOP ;  /* 0x0000000000007918 */ /* 0x000fe20000000000 */
.L_x_45:
[----:B------:R-:W-:Y:S05]  /*1560*/  @P0 BRA `(.L_x_46) ;  /* 0x00000000000c0947 */ /* 0x000fea0003800000 */
[----:B------:R0:W-:Y:S01]  /*1570*/  UTMACMDFLUSH ;  /* 0x00000000000079b7 */ /* 0x0001e20000000000 */
[----:B------:R-:W-:Y:S05]  /*1580*/  @P0 BRA `(.L_x_46) ;  /* 0x0000000000040947 */ /* 0x000fea0003800000 */
[----:B------:R-:W-:-:S04]  /*1590*/  DEPBAR.LE SB0, 0x0 ;  /* 0x000080000000791a */ /* 0x000fc80000000000 */
.L_x_46:
[----:B------:R-:W-:Y:S05]  /*15a0*/  WARPSYNC.ALL ;  /* 0x0000000000007948 */ /* 0x000fea0003800000 */
[----:B---3--:R-:W-:Y:S01]  /*15b0*/  BAR.SYNC.DEFER_BLOCKING 0x0 ;  /* 0x0000000000007b1d */ /* 0x008fe20000010000 */
[----:B------:R-:W-:Y:S01]  /*15c0*/  USHF.L.U32 UR11, UR51, 0x8, URZ ;  /* 0x00000008330b7899 */ /* 0x000fe2000800063f */
[----:B------:R-:W-:Y:S01]  /*15d0*/  IMAD.MOV.U32 R29, RZ, RZ, RZ ;  /* 0x000000ffff1d7224 */ /* 0x000fe200078e00ff */
[----:B------:R-:W-:Y:S01]  /*15e0*/  USHF.L.U32 UR6, UR50, 0x6, URZ ;  /* 0x0000000632067899 */ /* 0x000fe2000800063f */
[----:B------:R-:W-:Y:S02]  /*15f0*/  CS2R R30, SRZ ;  /* 0x00000000001e7805 */ /* 0x000fe4000001ff00 */
[----:B------:R-:W-:Y:S01]  /*1600*/  CS2R R32, SRZ ;  /* 0x0000000000207805 */ /* 0x000fe2000001ff00 */
[----:B------:R-:W-:Y:S01]  /*1610*/  VOTEU.ALL UP0, P2 ;  /* 0x00000000003f7886 */ /* 0x000fe20001000000 */
[----:B------:R-:W-:Y:S01]  /*1620*/  UMOV UR4, 0x1 ;  /* 0x0000000100047882 */ /* 0x000fe20000000000 */
[----:B------:R-:W-:-:S02]  /*1630*/  CS2R R34, SRZ ;  /* 0x0000000000227805 */ /* 0x000fc4000001ff00 */
[----:B------:R-:W-:Y:S02]  /*1640*/  CS2R R36, SRZ ;  /* 0x0000000000247805 */ /* 0x000fe4000001ff00 */
[----:B------:R-:W-:Y:S01]  /*1650*/  CS2R R38, SRZ ;  /* 0x0000000000267805 */ /* 0x000fe2000001ff00 */
[----:B------:R-:W-:-:S04]  /*1660*/  @!UP0 UIADD3 UR4, -UR4, 0x100000, URZ ;  /* 0x0010000004048890 */ /* 0x000fc8000fffe13f */
[----:B------:R-:W-:Y:S02]  /*1670*/  @!UP0 USHF.L.U32 UR5, UR4, 0xb, URZ ;  /* 0x0000000b04058899 */ /* 0x000fe4000800063f */
[----:B------:R-:W-:Y:S01]  /*1680*/  @!UP0 USHF.L.U32 UR4, UR4, 0x1, URZ ;  /* 0x0000000104048899 */ /* 0x000fe2000800063f */
[----:B------:R-:W-:Y:S01]  /*1690*/  CS2R R40, SRZ ;  /* 0x0000000000287805 */ /* 0x000fe2000001ff00 */
[----:B------:R-:W-:Y:S01]  /*16a0*/  VOTEU.ALL UP0, P2 ;  /* 0x00000000003f7886 */ /* 0x000fe20001000000 */
[----:B------:R-:W-:Y:S02]  /*16b0*/  CS2R R42, SRZ ;  /* 0x00000000002a7805 */ /* 0x000fe4000001ff00 */
[----:B------:R-:W-:Y:S02]  /*16c0*/  CS2R R44, SRZ ;  /* 0x00000000002c7805 */ /* 0x000fe4000001ff00 */
[----:B------:R-:W-:Y:S02]  /*16d0*/  CS2R R46, SRZ ;  /* 0x00000000002e7805 */ /* 0x000fe4000001ff00 */
[----:B------:R-:W-:-:S02]  /*16e0*/  CS2R R48, SRZ ;  /* 0x0000000000307805 */ /* 0x000fc4000001ff00 */
[----:B------:R-:W-:Y:S02]  /*16f0*/  CS2R R50, SRZ ;  /* 0x0000000000327805 */ /* 0x000fe4000001ff00 */
[----:B------:R-:W-:Y:S02]  /*1700*/  CS2R R52, SRZ ;  /* 0x0000000000347805 */ /* 0x000fe4000001ff00 */
[----:B------:R-:W-:Y:S01]  /*1710*/  CS2R R54, SRZ ;  /* 0x0000000000367805 */ /* 0x000fe2000001ff00 */
[----:B------:R-:W3:Y:S02]  /*1720*/  FENCE.VIEW.ASYNC.S ;  /* 0x00000000000073c6 */ /* 0x000ee40000000000 */
[----:B---3--:R3:W1:Y:S01]  /*1730*/  @!UP0 SYNCS.EXCH.64 URZ, [UR8+0x5000], UR4 ;  /* 0x00500004083f85b2 */ /* 0x0086620008000100 */
[----:B------:R-:W-:Y:S05]  /*1740*/  @!P1 BRA `(.L_x_47) ;  /* 0x0000000800349947 */ /* 0x000fea0003800000 */
[----:B------:R-:W-:Y:S01]  /*1750*/  USHF.R.U32.HI UR16, URZ, 0x4, UR8 ;  /* 0x000000043f107899 */ /* 0x000fe20008011608 */
[----:B------:R-:W-:Y:S01]  /*1760*/  CS2R R120, SRZ ;  /* 0x0000000000787805 */ /* 0x000fe2000001ff00 */
[----:B---3--:R-:W-:Y:S01]  /*1770*/  UIADD3 UR4, UR8, 0x4000, URZ ;  /* 0x0000400008047890 */ /* 0x008fe2000fffe03f */
[----:B------:R-:W-:Y:S01]  /*1780*/  CS2R R122, SRZ ;  /* 0x00000000007a7805 */ /* 0x000fe2000001ff00 */
[----:B------:R-:W-:Y:S01]  /*1790*/  USGXT.U32 UR16, UR16, 0xe ;  /* 0x0000000e1010789a */ /* 0x000fe20008000000 */
[----:B------:R-:W-:Y:S01]  /*17a0*/  CS2R R124, SRZ ;  /* 0x00000000007c7805 */ /* 0x000fe2000001ff00 */
[----:B------:R-:W-:Y:S01]  /*17b0*/  USHF.R.U32.HI UR4, URZ, 0x4, UR4 ;  /* 0x000000043f047899 */ /* 0x000fe20008011604 */
[----:B------:R-:W-:Y:S01]  /*17c0*/  CS2R R126, SRZ ;  /* 0x00000000007e7805 */ /* 0x000fe2000001ff00 */
[----:B------:R-:W-:Y:S01]  /*17d0*/  UIADD3 UR12, UP0, UR16, 0x2, URZ ;  /* 0x00000002100c7890 */ /* 0x000fe2000ff1e03f */
[----:B------:R-:W-:Y:S01]  /*17e0*/  CS2R R128, SRZ ;  /* 0x0000000000807805 */ /* 0x000fe2000001ff00 */
[----:B------:R-:W-:Y:S01]  /*17f0*/  USGXT.U32 UR4, UR4, 0xe ;  /* 0x0000000e0404789a */ /* 0x000fe20008000000 */
[----:B------:R-:W-:Y:S01]  /*1800*/  CS2R R130, SRZ ;  /* 0x0000000000827805 */ /* 0x000fe2000001ff00 */
[----:B------:R-:W-:Y:S01]  /*1810*/  UMOV UR5, URZ ;  /* 0x0000003f00057c82 */ /* 0x000fe20008000000 */
[----:B------:R-:W-:Y:S01]  /*1820*/  CS2R R132, SRZ ;  /* 0x0000000000847805 */ /* 0x000fe2000001ff00 */
[----:B------:R-:W-:Y:S01]  /*1830*/  UIADD3.X UR13, UR5, -0x7fffffe0, URZ, UP0, !UPT ;  /* 0x80000020050d7890 */ /* 0x000fe200087fe43f */
        /* <DEDUP_REMOVED lines=56> */
[----:B------:R-:W-:Y:S01]  /*1bc0*/  CS2R R54, SRZ ;  /* 0x0000000000367805 */ /* 0x000fe2000001ff00 */
[----:B------:R-:W-:Y:S01]  /*1bd0*/  UMOV UR14, 0x80 ;  /* 0x00000080000e7882 */ /* 0x000fe20000000000 */
[----:B------:R-:W-:Y:S01]  /*1be0*/  UMOV UR15, 0x40000040 ;  /* 0x40000040000f7882 */ /* 0x000fe20000000000 */
[----:B------:R-:W-:Y:S02]  /*1bf0*/  UIADD3.64 UR24, UR12, 0xfe, URZ ;  /* 0x000000fe0c187897 */ /* 0x000fe4000fffe03f */
[----:B------:R-:W-:Y:S02]  /*1c00*/  UIADD3.64 UR14, UR4, UR14, URZ ;  /* 0x0000000e040e7297 */ /* 0x000fe4000fffe03f */
[----:B------:R-:W-:Y:S02]  /*1c10*/  UIADD3.64 UR28, UR12, 0x100, URZ ;  /* 0x000001000c1c7897 */ /* 0x000fe4000fffe03f */
[----:B------:R-:W-:-:S02]  /*1c20*/  UIADD3.64 UR32, UR12, 0x1fe, URZ ;  /* 0x000001fe0c207897 */ /* 0x000fc4000fffe03f */
[----:B------:R-:W-:Y:S02]  /*1c30*/  UIADD3.64 UR36, UR12, 0x200, URZ ;  /* 0x000002000c247897 */ /* 0x000fe4000fffe03f */
[----:B------:R-:W-:Y:S02]  /*1c40*/  UIADD3.64 UR40, UR12, 0x2fe, URZ ;  /* 0x000002fe0c287897 */ /* 0x000fe4000fffe03f */
[----:B------:R-:W-:Y:S01]  /*1c50*/  UIADD3.64 UR44, UR12, 0x300, URZ ;  /* 0x000003000c2c7897 */ /* 0x000fe2000fffe03f */
[----:B------:R-:W-:Y:S01]  /*1c60*/  UMOV UR10, URZ ;  /* 0x0000003f000a7c82 */ /* 0x000fe20008000000 */
[----:B------:R-:W-:Y:S01]  /*1c70*/  UMOV UR18, UR4 ;  /* 0x0000000400127c82 */ /* 0x000fe20008000000 */
[----:B------:R-:W-:-:S09]  /*1c80*/  UMOV UR19, 0x40000040 ;  /* 0x4000004000137882 */ /* 0x000fd20000000000 */
.L_x_49:
[----:B-1----:R-:W-:Y:S01]  /*1c90*/  BAR.SYNC.DEFER_BLOCKING 0x0 ;  /* 0x0000000000007b1d */ /* 0x002fe20000010000 */
[----:B----4-:R-:W-:Y:S01]  /*1ca0*/  @!P2 IMAD.MOV.U32 R3, RZ, RZ, 0x5000 ;  /* 0x00005000ff03a424 */ /* 0x010fe200078e00ff */
[----:B------:R-:W-:Y:S02]  /*1cb0*/  ELECT P0, URZ, PT ;  /* 0x00000000003f782f */ /* 0x000fe40003800000 */
[----:B------:R-:W-:Y:S02]  /*1cc0*/  ELECT P1, URZ, PT ;  /* 0x00000000003f782f */ /* 0x000fe40003820000 */
[C---:B------:R-:W-:Y:S01]  /*1cd0*/  ISETP.LT.U32.AND P0, PT, R2.reuse, 0x20, P0 ;  /* 0x000000200200780c */ /* 0x040fe20000701070 */
[----:B------:R-:W-:Y:S01]  /*1ce0*/  UMOV UR7, UR10 ;  /* 0x0000000a00077c82 */ /* 0x000fe20008000000 */
[----:B------:R-:W-:Y:S01]  /*1cf0*/  ISETP.LT.U32.AND P1, PT, R2, 0x20, P1 ;  /* 0x000000200200780c */ /* 0x000fe20000f21070 */
[----:B------:R-:W-:-:S10]  /*1d00*/  UMOV UR17, 0x80000020 ;  /* 0x8000002000117882 */ /* 0x000fd40000000000 */
[----:B------:R-:W-:Y:S01]  /*1d10*/  VOTEU.ANY UP0, P0 ;  /* 0x00000000003f7886 */ /* 0x000fe20000000100 */
[----:B------:R-:W-:Y:S01]  /*1d20*/  VOTEU.ANY UP2, P0 ;  /* 0x00000000003f7886 */ /* 0x000fe20000040100 */
[----:B------:R-:W-:Y:S01]  /*1d30*/  VOTEU.ANY UP1, P1 ;  /* 0x00000000003f7886 */ /* 0x000fe20000820100 */
[----:B------:R-:W-:Y:S01]  /*1d40*/  VOTEU.ANY UP3, P1 ;  /* 0x00000000003f7886 */ /* 0x000fe20000860100 */
[----:B------:R1:W-:Y:S01]  /*1d50*/  @!P2 SYNCS.ARRIVE.TRANS64 RZ, [UR8+0x5000], R3 ;  /* 0x00500003ffffa9a7 */ /* 0x0003e20008000008 */
[----:B------:R3:W-:Y:S06]  /*1d60*/  MEMBAR.ALL.CTA ;  /* 0x0000000000007992 */ /* 0x0007ec0000008000 */
[----:B---3--:R-:W3:Y:S01]  /*1d70*/  FENCE.VIEW.ASYNC.S ;  /* 0x00000000000073c6 */ /* 0x008ee20000000000 */
[----:B------:R-:W-:Y:S01]  /*1d80*/  @UP0 UIADD3 UR9, UR8, 0x5000, URZ ;  /* 0x0000500008090890 */ /* 0x000fe2000fffe03f */
[----:B------:R-:W-:Y:S01]  /*1d90*/  @UP0 UMOV UR26, UR20 ;  /* 0x00000014001a0c82 */ /* 0x000fe20008000000 */
[----:B------:R-:W-:Y:S01]  /*1da0*/  @UP0 UMOV UR27, UR21 ;  /* 0x00000015001b0c82 */ /* 0x000fe20008000000 */
[----:B------:R-:W-:-:S02]  /*1db0*/  @UP1 UIADD3 UR4, UR8, 0x4000, URZ ;  /* 0x0000400008041890 */ /* 0x000fc4000fffe03f */
[----:B------:R-:W-:Y:S01]  /*1dc0*/  @UP1 UIADD3 UR5, UR8, 0x5000, URZ ;  /* 0x0000500008051890 */ /* 0x000fe2000fffe03f */
[----:B-1----:R-:W-:Y:S01]  /*1dd0*/  SHF.L.U32 R3, R8, 0x1f, RZ ;  /* 0x0000001f08037819 */ /* 0x002fe200000006ff */
[----:B------:R-:W-:Y:S01]  /*1de0*/  @UP1 UMOV UR30, UR22 ;  /* 0x00000016001e1c82 */ /* 0x000fe20008000000 */
[----:B------:R-:W-:Y:S01]  /*1df0*/  @UP1 UMOV UR31, UR23 ;  /* 0x00000017001f1c82 */ /* 0x000fe20008000000 */
[----:B---3--:R-:W-:Y:S06]  /*1e00*/  BAR.SYNC.DEFER_BLOCKING 0x0 ;  /* 0x0000000000007b1d */ /* 0x008fec0000010000 */
[----:B------:R1:W-:Y:S02]  /*1e10*/  @UP2 UTMALDG.2D [UR8], [UR26] ;  /* 0x000000081a0025b4 */ /* 0x0003e40008008000 */
[----:B------:R-:W-:Y:S06]  /*1e20*/  BAR.SYNC.DEFER_BLOCKING 0x0 ;  /* 0x0000000000007b1d */ /* 0x000fec0000010000 */
[----:B------:R1:W-:Y:S02]  /*1e30*/  @UP3 UTMALDG.2D [UR4], [UR30] ;  /* 0x000000041e0035b4 */ /* 0x0003e40008008000 */
[----:B------:R-:W-:Y:S06]  /*1e40*/  BAR.SYNC.DEFER_BLOCKING 0x0 ;  /* 0x0000000000007b1d */ /* 0x000fec0000010000 */
[----:B------:R-:W3:Y:S02]  /*1e50*/  SYNCS.PHASECHK.TRANS64.TRYWAIT P0, [UR8+0x5000], R3 ;  /* 0x00500003ff0075a7 */ /* 0x000ee40008000148 */
[----:B-1-3--:R-:W-:Y:S05]  /*1e60*/  @!P0 BRA `(.L_x_48) ;  /* 0x0000000800348947 */ /* 0x00afea0003800000 */
.L_x_50:
[----:B------:R-:W-:Y:S02]  /*1e70*/  WARPGROUP.DEPBAR.LE gsb0, 0x0 ;  /* 0x00008000000079c5 */ /* 0x000fe40000010000 */
[----:B------:R-:W-:Y:S01]  /*1e80*/  WARPGROUP.ARRIVE ;  /* 0x00000000000079c5 */ /* 0x000fe20000000000 */
[----:B------:R-:W-:Y:S01]  /*1e90*/  UMOV UR26, UR18 ;  /* 0x00000012001a7c82 */ /* 0x000fe20008000000 */
[----:B------:R-:W-:Y:S01]  /*1ea0*/  UMOV UR27, UR19 ;  /* 0x00000013001b7c82 */ /* 0x000fe20008000000 */
[----:B------:R-:W-:Y:S01]  /*1eb0*/  UMOV UR30, UR14 ;  /* 0x0000000e001e7c82 */ /* 0x000fe20008000000 */
[----:B------:R-:W-:Y:S01]  /*1ec0*/  UMOV UR31, UR15 ;  /* 0x0000000f001f7c82 */ /* 0x000fe20008000000 */
[----:B------:R-:W-:Y:S01]  /*1ed0*/  UMOV UR34, UR18 ;  /* 0x0000001200227c82 */ /* 0x000fe20008000000 */
[----:B------:R-:W-:Y:S01]  /*1ee0*/  HGMMA.64x64x16.F32.BF16 R120, gdesc[UR16].tnspB, R120 ;  /* 0x40e00000107879f0 */ /* 0x000fe20008701878 */
[----:B------:R-:W-:Y:S01]  /*1ef0*/  UMOV UR35, UR19 ;  /* 0x0000001300237c82 */ /* 0x000fe20008000000 */
[----:B------:R-:W-:Y:S01]  /*1f00*/  UMOV UR38, UR14 ;  /* 0x0000000e00267c82 */ /* 0x000fe20008000000 */
[----:B------:R-:W-:Y:S01]  /*1f10*/  UMOV UR39, UR15 ;  /* 0x0000000f00277c82 */ /* 0x000fe20008000000 */
[----:B------:R-:W-:Y:S01]  /*1f20*/  UMOV UR42, UR18 ;  /* 0x00000012002a7c82 */ /* 0x000fe20008000000 */
[----:B------:R-:W-:Y:S01]  /*1f30*/  UMOV UR43, UR19 ;  /* 0x00000013002b7c82 */ /* 0x000fe20008000000 */
[----:B------:R-:W1:Y:S01]  /*1f40*/  LDC R3, c[0x0][0x230] ;  /* 0x00008c00ff037b82 */ /* 0x000e620000000800 */
[----:B------:R-:W-:Y:S01]  /*1f50*/  UIADD3 UR10, UR10, 0x20, URZ ;  /* 0x000000200a0a7890 */ /* 0x000fe2000fffe03f */
[----:B------:R-:W-:Y:S01]  /*1f60*/  LOP3.LUT R8, R8, 0x1, RZ, 0x3c, !PT ;  /* 0x0000000108087812 */ /* 0x000fe200078e3cff */
[----:B------:R-:W-:Y:S01]  /*1f70*/  UMOV UR46, UR14 ;  /* 0x0000000e002e7c82 */ /* 0x000fe20008000000 */
[----:B------:R-:W-:-:S03]  /*1f80*/  UMOV UR47, UR15 ;  /* 0x0000000f002f7c82 */ /* 0x000fc60008000000 */
[----:B-1----:R-:W-:Y:S01]  /*1f90*/  ISETP.LE.AND P0, PT, R3, UR10, PT ;  /* 0x0000000a03007c0c */ /* 0x002fe2000bf03270 */
[----:B------:R-:W-:Y:S04]  /*1fa0*/  HGMMA.64x64x16.F32.BF16 R120, gdesc[UR12].tnspB, R120 ;  /* 0x40e000000c7879f0 */ /* 0x000fe80008701878 */
[----:B------:R-:W-:Y:S04]  /*1fb0*/  HGMMA.64x64x16.F32.BF16 R88, gdesc[UR24].tnspB, R88 ;  /* 0x40e00000185879f0 */ /* 0x000fe80008701858 */
[----:B------:R-:W-:Y:S04]  /*1fc0*/  HGMMA.64x64x16.F32.BF16 R88, gdesc[UR28].tnspB, R88 ;  /* 0x40e000001c5879f0 */ /* 0x000fe80008701858 */
[----:B------:R-:W-:Y:S04]  /*1fd0*/  HGMMA.64x64x16.F32.BF16 R56, gdesc[UR32].tnspB, R56 ;  /* 0x40e00000203879f0 */ /* 0x000fe80008701838 */
[----:B------:R-:W-:Y:S04]  /*1fe0*/  HGMMA.64x64x16.F32.BF16 R56, gdesc[UR36].tnspB, R56 ;  /* 0x40e00000243879f0 */ /* 0x000fe80008701838 */
[----:B------:R-:W-:Y:S04]  /*1ff0*/  HGMMA.64x64x16.F32.BF16 R24, gdesc[UR40].tnspB, R24 ;  /* 0x40e00000281879f0 */ /* 0x000fe80008701818 */
[----:B------:R-:W-:Y:S01]  /*2000*/  HGMMA.64x64x16.F32.BF16 R24, gdesc[UR44].tnspB, R24, gsb0 ;  /* 0x40e000002c1879f0 */ /* 0x000fe20008001818 */
[----:B------:R-:W-:Y:S05]  /*2010*/  @!P0 BRA `(.L_x_49) ;  /* 0xfffffffc001c8947 */ /* 0x000fea000383ffff */
.L_x_47:
[----:B------:R-:W-:Y:S02]  /*2020*/  WARPGROUP.DEPBAR.LE gsb0, 0x0 ;  /* 0x00008000000079c5 */ /* 0x000fe40000010000 */
[----:B-1----:R-:W-:Y:S01]  /*2030*/  BAR.SYNC.DEFER_BLOCKING 0x0 ;  /* 0x0000000000007b1d */ /* 0x002fe20000010000 */
[C---:B----4-:R-:W-:Y:S01]  /*2040*/  IMAD.SHL.U32 R3, R0.reuse, 0x80, RZ ;  /* 0x0000008000037824 */ /* 0x050fe200078e00ff */
[----:B------:R-:W-:Y:S01]  /*2050*/  ELECT P0, URZ, PT ;  /* 0x00000000003f782f */ /* 0x000fe20003800000 */
[----:B------:R-:W-:Y:S01]  /*2060*/  IMAD.SHL.U32 R4, R0, 0x10, RZ ;  /* 0x0000001000047824 */ /* 0x000fe200078e00ff */
[----:B------:R-:W-:Y:S02]  /*2070*/  F2FP.BF16.F32.PACK_AB R120, R121, R120 ;  /* 0x000000787978723e */ /* 0x000fe400000010ff */
[----:B------:R-:W-:Y:S01]  /*2080*/  LOP3.LUT R3, R3, 0x780, RZ, 0xc0, !PT ;  /* 0x0000078003037812 */ /* 0x000fe200078ec0ff */
[----:B------:R-:W-:Y:S01]  /*2090*/  UMOV UR9, UR6 ;  /* 0x0000000600097c82 */ /* 0x000fe20008000000 */
[----:B------:R-:W-:Y:S01]  /*20a0*/  F2FP.BF16.F32.PACK_AB R121, R123, R122 ;  /* 0x0000007a7b79723e */ /* 0x000fe200000010ff */
[----:B------:R-:W-:Y:S01]  /*20b0*/  UMOV UR10, UR11 ;  /* 0x0000000b000a7c82 */ /* 0x000fe20008000000 */
[----:B------:R-:W-:-:S02]  /*20c0*/  LOP3.LUT R3, R3, 0x70, R4, 0xf8, !PT ;  /* 0x0000007003037812 */ /* 0x000fc400078ef804 */
[----:B------:R-:W-:Y:S02]  /*20d0*/  F2FP.BF16.F32.PACK_AB R88, R89, R88 ;  /* 0x000000585958723e */ /* 0x000fe400000010ff */
[----:B------:R-:W-:Y:S01]  /*20e0*/  LOP3.LUT R3, R3, 0x10, R0, 0x78, !PT ;  /* 0x0000001003037812 */ /* 0x000fe200078e7800 */
[----:B------:R-:W-:Y:S01]  /*20f0*/  IMAD.SHL.U32 R0, R0, 0x40, RZ ;  /* 0x0000004000007824 */ /* 0x000fe200078e00ff */
[----:B------:R-:W-:Y:S02]  /*2100*/  ISETP.LT.U32.AND P0, PT, R2, 0x20, P0 ;  /* 0x000000200200780c */ /* 0x000fe40000701070 */
[----:B------:R-:W-:Y:S02]  /*2110*/  F2FP.BF16.F32.PACK_AB R122, R125, R124 ;  /* 0x0000007c7d7a723e */ /* 0x000fe400000010ff */
[----:B------:R-:W-:Y:S02]  /*2120*/  LOP3.LUT R0, R3, 0x1800, R0, 0xf8, !PT ;  /* 0x0000180003007812 */ /* 0x000fe400078ef800 */
[----:B------:R-:W-:Y:S01]  /*2130*/  F2FP.BF16.F32.PACK_AB R123, R127, R126 ;  /* 0x0000007e7f7b723e */ /* 0x000fe200000010ff */
[----:B------:R-:W1:Y:S01]  /*2140*/  @!P2 SYNCS.CCTL.IV [UR8+0x5000] ;  /* 0x00500000ff00a9b1 */ /* 0x000e620008000008 */
[C---:B------:R-:W-:Y:S01]  /*2150*/  LOP3.LUT R3, R0.reuse, 0x20, RZ, 0x3c, !PT ;  /* 0x0000002000037812 */ /* 0x040fe200078e3cff */
[----:B------:R-:W-:Y:S01]  /*2160*/  VIADD R2, R0, UR8 ;  /* 0x0000000800027c36 */ /* 0x000fe20008000000 */
[----:B-1----:R-:W-:Y:S01]  /*2170*/  BAR.SYNC.DEFER_BLOCKING 0x0 ;  /* 0x0000000000007b1d */ /* 0x002fe20000010000 */
[----:B------:R-:W-:-:S02]  /*2180*/  F2FP.BF16.F32.PACK_AB R89, R91, R90 ;  /* 0x0000005a5b59723e */ /* 0x000fc400000010ff */
[----:B------:R-:W-:Y:S01]  /*2190*/  F2FP.BF16.F32.PACK_AB R56, R57, R56 ;  /* 0x000000383938723e */ /* 0x000fe200000010ff */
[----:B------:R-:W-:Y:S01]  /*21a0*/  VIADD R3, R3, UR8 ;  /* 0x0000000803037c36 */ /* 0x000fe20008000000 */
[----:B------:R-:W-:Y:S01]  /*21b0*/  F2FP.BF16.F32.PACK_AB R90, R93, R92 ;  /* 0x0000005c5d5a723e */ /* 0x000fe200000010ff */
[----:B------:R-:W-:Y:S01]  /*21c0*/  VOTEU.ANY UP0, P0 ;  /* 0x00000000003f7886 */ /* 0x000fe20000000100 */
[----:B------:R-:W-:Y:S01]  /*21d0*/  F2FP.BF16.F32.PACK_AB R91, R95, R94 ;  /* 0x0000005e5f5b723e */ /* 0x000fe200000010ff */
[----:B------:R-:W-:Y:S01]  /*21e0*/  VOTEU.ANY UP1, P0 ;  /* 0x00000000003f7886 */ /* 0x000fe20000020100 */
[----:B------:R-:W-:Y:S02]  /*21f0*/  F2FP.BF16.F32.PACK_AB R57, R59, R58 ;  /* 0x0000003a3b39723e */ /* 0x000fe400000010ff */
[----:B------:R-:W-:Y:S01]  /*2200*/  F2FP.BF16.F32.PACK_AB R24, R25, R24 ;  /* 0x000000181918723e */ /* 0x000fe200000010ff */
[----:B---3--:R-:W-:Y:S01]  /*2210*/  @UP0 UMOV UR4, UR48 ;  /* 0x0000003000040c82 */ /* 0x008fe20008000000 */
[----:B------:R-:W-:Y:S01]  /*2220*/  F2FP.BF16.F32.PACK_AB R128, R129, R128 ;  /* 0x000000808180723e */ /* 0x000fe200000010ff */
[----:B------:R-:W-:Y:S01]  /*2230*/  @UP0 UMOV UR5, UR49 ;  /* 0x0000003100050c82 */ /* 0x000fe20008000000 */
[----:B------:R-:W-:-:S02]  /*2240*/  F2FP.BF16.F32.PACK_AB R58, R61, R60 ;  /* 0x0000003c3d3a723e */ /* 0x000fc400000010ff */
[----:B------:R-:W-:Y:S02]  /*2250*/  F2FP.BF16.F32.PACK_AB R59, R63, R62 ;  /* 0x0000003e3f3b723e */ /* 0x000fe400000010ff */
[----:B------:R-:W-:Y:S02]  /*2260*/  F2FP.BF16.F32.PACK_AB R25, R27, R26 ;  /* 0x0000001a1b19723e */ /* 0x000fe400000010ff */
[----:B------:R-:W-:Y:S02]  /*2270*/  F2FP.BF16.F32.PACK_AB R129, R131, R130 ;  /* 0x000000828381723e */ /* 0x000fe400000010ff */
[----:B------:R-:W-:Y:S01]  /*2280*/  F2FP.BF16.F32.PACK_AB R96, R97, R96 ;  /* 0x000000606160723e */ /* 0x000fe200000010ff */
[----:B------:R-:W-:Y:S01]  /*2290*/  STSM.16.M88.4 [R2], R120 ;  /* 0x0000007802007844 */ /* 0x000fe20000000200 */
[----:B------:R-:W-:Y:S02]  /*22a0*/  F2FP.BF16.F32.PACK_AB R26, R29, R28 ;  /* 0x0000001c1d1a723e */ /* 0x000fe400000010ff */
[----:B------:R-:W-:Y:S01]  /*22b0*/  F2FP.BF16.F32.PACK_AB R27, R31, R30 ;  /* 0x0000001e1f1b723e */ /* 0x000fe200000010ff */
[----:B------:R-:W-:Y:S01]  /*22c0*/  STSM.16.M88.4 [R2+0x2000], R88 ;  /* 0x0020005802007844 */ /* 0x000fe20000000200 */
[----:B------:R-:W-:-:S02]  /*22d0*/  LOP3.LUT R4, R0, 0x40, RZ, 0x3c, !PT ;  /* 0x0000004000047812 */ /* 0x000fc400078e3cff */
[----:B------:R-:W-:Y:S01]  /*22e0*/  F2FP.BF16.F32.PACK_AB R130, R133, R132 ;  /* 0x000000848582723e */ /* 0x000fe200000010ff */
[----:B------:R-:W-:Y:S01]  /*22f0*/  STSM.16.M88.4 [R2+0x4000], R56 ;  /* 0x0040003802007844 */ /* 0x000fe20000000200 */
[----:B------:R-:W-:Y:S01]  /*2300*/  F2FP.BF16.F32.PACK_AB R131, R135, R134 ;  /* 0x000000868783723e */ /* 0x000fe200000010ff */
[----:B------:R-:W-:Y:S01]  /*2310*/  VIADD R4, R4, UR8 ;  /* 0x0000000804047c36 */ /* 0x000fe20008000000 */
[----:B------:R-:W-:Y:S01]  /*2320*/  F2FP.BF16.F32.PACK_AB R97, R99, R98 ;  /* 0x000000626361723e */ /* 0x000fe200000010ff */
[----:B------:R-:W-:Y:S01]  /*2330*/  STSM.16.M88.4 [R2+0x6000], R24 ;  /* 0x0060001802007844 */ /* 0x000fe20000000200 */
[----:B------:R-:W-:Y:S02]  /*2340*/  F2FP.BF16.F32.PACK_AB R64, R65, R64 ;  /* 0x000000404140723e */ /* 0x000fe400000010ff */
[----:B------:R-:W-:Y:S01]  /*2350*/  F2FP.BF16.F32.PACK_AB R98, R101, R100 ;  /* 0x000000646562723e */ /* 0x000fe200000010ff */
[----:B------:R-:W-:Y:S01]  /*2360*/  STSM.16.M88.4 [R3], R128 ;  /* 0x0000008003007844 */ /* 0x000fe20000000200 */
[----:B------:R-:W-:-:S02]  /*2370*/  F2FP.BF16.F32.PACK_AB R99, R103, R102 ;  /* 0x000000666763723e */ /* 0x000fc400000010ff */
[----:B------:R-:W-:Y:S02]  /*2380*/  F2FP.BF16.F32.PACK_AB R65, R67, R66 ;  /* 0x000000424341723e */ /* 0x000fe400000010ff */
[----:B------:R-:W-:Y:S01]  /*2390*/  F2FP.BF16.F32.PACK_AB R32, R33, R32 ;  /* 0x000000202120723e */ /* 0x000fe200000010ff */
[----:B------:R-:W-:Y:S01]  /*23a0*/  STSM.16.M88.4 [R3+0x2000], R96 ;  /* 0x0020006003007844 */ /* 0x000fe20000000200 */
[----:B------:R-:W-:Y:S02]  /*23b0*/  F2FP.BF16.F32.PACK_AB R136, R137, R136 ;  /* 0x000000888988723e */ /* 0x000fe400000010ff */
[----:B------:R-:W-:Y:S02]  /*23c0*/  F2FP.BF16.F32.PACK_AB R66, R69, R68 ;  /* 0x000000444542723e */ /* 0x000fe400000010ff */
[----:B------:R-:W-:Y:S02]  /*23d0*/  F2FP.BF16.F32.PACK_AB R67, R71, R70 ;  /* 0x000000464743723e */ /* 0x000fe400000010ff */
[----:B------:R-:W-:-:S02]  /*23e0*/  F2FP.BF16.F32.PACK_AB R33, R35, R34 ;  /* 0x000000222321723e */ /* 0x000fc400000010ff */
[----:B------:R-:W-:Y:S01]  /*23f0*/  F2FP.BF16.F32.PACK_AB R137, R139, R138 ;  /* 0x0000008a8b89723e */ /* 0x000fe200000010ff */
[----:B------:R-:W-:Y:S01]  /*2400*/  STSM.16.M88.4 [R3+0x4000], R64 ;  /* 0x0040004003007844 */ /* 0x000fe20000000200 */
[----:B------:R-:W-:Y:S02]  /*2410*/  F2FP.BF16.F32.PACK_AB R104, R105, R104 ;  /* 0x000000686968723e */ /* 0x000fe400000010ff */
[----:B------:R-:W-:Y:S02]  /*2420*/  F2FP.BF16.F32.PACK_AB R34, R37, R36 ;  /* 0x000000242522723e */ /* 0x000fe400000010ff */
[----:B------:R-:W-:Y:S02]  /*2430*/  F2FP.BF16.F32.PACK_AB R35, R39, R38 ;  /* 0x000000262723723e */ /* 0x000fe400000010ff */
[----:B------:R-:W-:Y:S02]  /*2440*/  LOP3.LUT R0, R0, 0x60, RZ, 0x3c, !PT ;  /* 0x0000006000007812 */ /* 0x000fe400078e3cff */
[----:B------:R-:W-:Y:S01]  /*2450*/  F2FP.BF16.F32.PACK_AB R138, R141, R140 ;  /* 0x0000008c8d8a723e */ /* 0x000fe200000010ff */
[----:B------:R-:W-:Y:S01]  /*2460*/  STSM.16.M88.4 [R3+0x6000], R32 ;  /* 0x0060002003007844 */ /* 0x000fe20000000200 */
[----:B------:R-:W-:Y:S01]  /*2470*/  F2FP.BF16.F32.PACK_AB R139, R143, R142 ;  /* 0x0000008e8f8b723e */ /* 0x000fe200000010ff */
[----:B------:R-:W-:Y:S01]  /*2480*/  VIADD R0, R0, UR8 ;  /* 0x0000000800007c36 */ /* 0x000fe20008000000 */
[----:B------:R-:W-:-:S02]  /*2490*/  F2FP.BF16.F32.PACK_AB R105, R107, R106 ;  /* 0x0000006a6b69723e */ /* 0x000fc400000010ff */
[----:B------:R-:W-:Y:S01]  /*24a0*/  F2FP.BF16.F32.PACK_AB R72, R73, R72 ;  /* 0x000000484948723e */ /* 0x000fe200000010ff */
[----:B------:R-:W-:Y:S01]  /*24b0*/  STSM.16.M88.4 [R4], R136 ;  /* 0x0000008804007844 */ /* 0x000fe20000000200 */
[----:B------:R-:W-:Y:S02]  /*24c0*/  F2FP.BF16.F32.PACK_AB R106, R109, R108 ;  /* 0x0000006c6d6a723e */ /* 0x000fe400000010ff */
[----:B------:R-:W-:Y:S02]  /*24d0*/  F2FP.BF16.F32.PACK_AB R107, R111, R110 ;  /* 0x0000006e6f6b723e */ /* 0x000fe400000010ff */
[----:B------:R-:W-:Y:S02]  /*24e0*/  F2FP.BF16.F32.PACK_AB R73, R75, R74 ;  /* 0x0000004a4b49723e */ /* 0x000fe400000010ff */
[----:B------:R-:W-:Y:S01]  /*24f0*/  F2FP.BF16.F32.PACK_AB R40, R41, R40 ;  /* 0x000000282928723e */ /* 0x000fe200000010ff */
[----:B------:R-:W-:Y:S01]  /*2500*/  STSM.16.M88.4 [R4+0x2000], R104 ;  /* 0x0020006804007844 */ /* 0x000fe20000000200 */
[----:B------:R-:W-:-:S02]  /*2510*/  F2FP.BF16.F32.PACK_AB R144, R145, R144 ;  /* 0x000000909190723e */ /* 0x000fc400000010ff */
[----:B------:R-:W-:Y:S02]  /*2520*/  F2FP.BF16.F32.PACK_AB R74, R77, R76 ;  /* 0x0000004c4d4a723e */ /* 0x000fe400000010ff */
[----:B------:R-:W-:Y:S02]  /*2530*/  F2FP.BF16.F32.PACK_AB R75, R79, R78 ;  /* 0x0000004e4f4b723e */ /* 0x000fe400000010ff */
[----:B------:R-:W-:Y:S02]  /*2540*/  F2FP.BF16.F32.PACK_AB R41, R43, R42 ;  /* 0x0000002a2b29723e */ /* 0x000fe400000010ff */
[----:B------:R-:W-:Y:S01]  /*2550*/  F2FP.BF16.F32.PACK_AB R145, R147, R146 ;  /* 0x000000929391723e */ /* 0x000fe200000010ff */
[----:B------:R-:W-:Y:S01]  /*2560*/  STSM.16.M88.4 [R4+0x4000], R72 ;  /* 0x0040004804007844 */ /* 0x000fe20000000200 */
[----:B------:R-:W-:Y:S02]  /*2570*/  F2FP.BF16.F32.PACK_AB R112, R113, R112 ;  /* 0x000000707170723e */ /* 0x000fe400000010ff */
[----:B------:R-:W-:-:S02]  /*2580*/  F2FP.BF16.F32.PACK_AB R42, R45, R44 ;  /* 0x0000002c2d2a723e */ /* 0x000fc400000010ff */
[----:B------:R-:W-:Y:S02]  /*2590*/  F2FP.BF16.F32.PACK_AB R43, R47, R46 ;  /* 0x0000002e2f2b723e */ /* 0x000fe400000010ff */
[----:B------:R-:W-:Y:S02]  /*25a0*/  F2FP.BF16.F32.PACK_AB R146, R149, R148 ;  /* 0x000000949592723e */ /* 0x000fe400000010ff */
[----:B------:R-:W-:Y:S01]  /*25b0*/  F2FP.BF16.F32.PACK_AB R147, R151, R150 ;  /* 0x000000969793723e */ /* 0x000fe200000010ff */
[----:B------:R-:W-:Y:S01]  /*25c0*/  STSM.16.M88.4 [R4+0x6000], R40 ;  /* 0x0060002804007844 */ /* 0x000fe20000000200 */
[----:B------:R-:W-:Y:S02]  /*25d0*/  F2FP.BF16.F32.PACK_AB R113, R115, R114 ;  /* 0x000000727371723e */ /* 0x000fe400000010ff */
[----:B------:R-:W-:Y:S01]  /*25e0*/  F2FP.BF16.F32.PACK_AB R80, R81, R80 ;  /* 0x000000505150723e */ /* 0x000fe200000010ff */
[----:B------:R-:W-:Y:S01]  /*25f0*/  STSM.16.M88.4 [R0], R144 ;  /* 0x0000009000007844 */ /* 0x000fe20000000200 */
[----:B------:R-:W-:-:S02]  /*2600*/  F2FP.BF16.F32.PACK_AB R114, R117, R116 ;  /* 0x000000747572723e */ /* 0x000fc400000010ff */
[----:B------:R-:W-:Y:S02]  /*2610*/  F2FP.BF16.F32.PACK_AB R115, R119, R118 ;  /* 0x000000767773723e */ /* 0x000fe400000010ff */
[----:B------:R-:W-:Y:S02]  /*2620*/  F2FP.BF16.F32.PACK_AB R81, R83, R82 ;  /* 0x000000525351723e */ /* 0x000fe400000010ff */
[----:B------:R-:W-:Y:S01]  /*2630*/  F2FP.BF16.F32.PACK_AB R48, R49, R48 ;  /* 0x000000303130723e */ /* 0x000fe200000010ff */
[----:B------:R-:W-:Y:S01]  /*2640*/  STSM.16.M88.4 [R0+0x2000], R112 ;  /* 0x0020007000007844 */ /* 0x000fe20000000200 */
[----:B------:R-:W-:Y:S02]  /*2650*/  F2FP.BF16.F32.PACK_AB R82, R85, R84 ;  /* 0x000000545552723e */ /* 0x000fe400000010ff */
[----:B------:R-:W-:Y:S02]  /*2660*/  F2FP.BF16.F32.PACK_AB R83, R87, R86 ;  /* 0x000000565753723e */ /* 0x000fe400000010ff */
[----:B------:R-:W-:-:S02]  /*2670*/  F2FP.BF16.F32.PACK_AB R49, R51, R50 ;  /* 0x000000323331723e */ /* 0x000fc400000010ff */
[----:B------:R-:W-:Y:S01]  /*2680*/  F2FP.BF16.F32.PACK_AB R50, R53, R52 ;  /* 0x000000343532723e */ /* 0x000fe200000010ff */
[----:B------:R-:W-:Y:S01]  /*2690*/  STSM.16.M88.4 [R0+0x4000], R80 ;  /* 0x0040005000007844 */ /* 0x000fe20000000200 */
[----:B------:R-:W-:-:S05]  /*26a0*/  F2FP.BF16.F32.PACK_AB R51, R55, R54 ;  /* 0x000000363733723e */ /* 0x000fca00000010ff */
[----:B------:R-:W-:Y:S01]  /*26b0*/  STSM.16.M88.4 [R0+0x6000], R48 ;  /* 0x0060003000007844 */ /* 0x000fe20000000200 */
[----:B------:R1:W-:Y:S06]  /*26c0*/  MEMBAR.ALL.CTA ;  /* 0x0000000000007992 */ /* 0x0003ec0000008000 */
[----:B-1----:R-:W1:Y:S02]  /*26d0*/  FENCE.VIEW.ASYNC.S ;  /* 0x00000000000073c6 */ /* 0x002e640000000000 */
[----:B-1----:R-:W-:Y:S06]  /*26e0*/  BAR.SYNC.DEFER_BLOCKING 0x0 ;  /* 0x0000000000007b1d */ /* 0x002fec0000010000 */
[----:B------:R1:W-:Y:S01]  /*26f0*/  @UP1 UTMASTG.2D [UR8], [UR4] ;  /* 0x00000008040013b5 */ /* 0x0003e20008008000 */
[----:B------:R0:W-:Y:S01]  /*2700*/  UTMACMDFLUSH ;  /* 0x00000000000079b7 */ /* 0x0001e20000000000 */
[----:B------:R-:W-:-:S04]  /*2710*/  DEPBAR.LE SB0, 0x0 ;  /* 0x000080000000791a */ /* 0x000fc80000000000 */
[----:B------:R-:W-:Y:S06]  /*2720*/  BAR.SYNC.DEFER_BLOCKING 0x0 ;  /* 0x0000000000007b1d */ /* 0x000fec0000010000 */
[----:B-1----:R-:W-:Y:S05]  /*2730*/  EXIT ;  /* 0x000000000000794d */ /* 0x002fea0003800000 */
.L_x_48:
[----:B------:R-:W1:Y:S02]  /*2740*/  SYNCS.PHASECHK.TRANS64.TRYWAIT P0, [UR8+0x5000], R3 ;  /* 0x00500003ff0075a7 */ /* 0x000e640008000148 */
[----:B-1----:R-:W-:Y:S05]  /*2750*/  @!P0 BRA `(.L_x_48) ;  /* 0xfffffffc00f88947 */ /* 0x002fea000383ffff */
[----:B------:R-:W-:Y:S05]  /*2760*/  BRA `(.L_x_50) ;  /* 0xfffffff400c07947 */ /* 0x000fea000383ffff */
.L_x_51:
[----:B------:R-:W-:-:S00]  /*2770*/  BRA `(.L_x_51) ;  /* 0xfffffffc00fc7947 */ /* 0x000fc0000383ffff */
[----:B------:R-:W-:-:S00]  /*2780*/  NOP ;  /* 0x0000000000007918 */ /* 0x000fc00000000000 */
[----:B------:R-:W-:-:S00]  /*2790*/  NOP ;  /* 0x0000000000007918 */ /* 0x000fc00000000000 */
[----:B------:R-:W-:-:S00]  /*27a0*/  NOP ;  /* 0x0000000000007918 */ /* 0x000fc00000000000 */
[----:B------:R-:W-:-:S00]  /*27b0*/  NOP ;  /* 0x0000000000007918 */ /* 0x000fc00000000000 */
[----:B------:R-:W-:-:S00]  /*27c0*/  NOP ;  /* 0x0000000000007918 */ /* 0x000fc00000000000 */
[----:B------:R-:W-:-:S00]  /*27d0*/  NOP ;  /* 0x0000000000007918 */ /* 0x000fc00000000000 */
[----:B------:R-:W-:-:S00]  /*27e0*/  NOP ;  /* 0x0000000000007918 */ /* 0x000fc00000000000 */
[----:B------:R-:W-:-:S00]  /*27f0*/  NOP ;  /* 0x0000000000007918 */ /* 0x000fc00000000000 */
.L_x_52:


//--------------------- .nv.shared.gluon_wgmma    --------------------------
	.section	.nv.shared.gluon_wgmma,"aw",@nobits
	.sectionflags	@""
	.align	16
	.zero		1024


//--------------------- .nv.shared.reserved.0     --------------------------
	.section	.nv.shared.reserved.0,"aw",@nobits
	.weak		__nv_reservedSMEM_offset_0_alias
	.size		__nv_reservedSMEM_offset_0_alias, 0, 0
	.other		__nv_reservedSMEM_offset_0_alias,@"STO_CUDA_RESERVED_SHARED STV_DEFAULT"
__nv_reservedSMEM_offset_0_alias:
	.zero		0


//--------------------- .nv.constant0.gluon_wgmma --------------------------
	.section	.nv.constant0.gluon_wgmma,"a",@progbits
	.sectionflags	@""
	.align	4
.nv.constant0.gluon_wgmma:
	.zero		608


//--------------------- SYMBOLS --------------------------

	.type		.nv.reservedSmem.offset0,@object
	.size		.nv.reservedSmem.offset0,0x4
